// auto-generated by cutlass_sweep.epilogue — config: {"arch": "sm_100", "cluster_m": 2, "cluster_n": 1, "dtype": "fp16", "fusion": "sigmoid", "tile_k": 64, "tile_m": 128, "tile_n": 64}
#include "cutlass/cutlass.h"
#include "cutlass/gemm/collective/collective_builder.hpp"
#include "cutlass/gemm/device/gemm_universal_adapter.h"
#include "cutlass/gemm/kernel/gemm_universal.hpp"
#include "cutlass/epilogue/collective/collective_builder.hpp"
#include "cutlass/epilogue/fusion/operations.hpp"
#include "cutlass/epilogue/thread/activation.h"

using Elem = cutlass::half_t;
using Acc  = float;
using TileShape    = cute::Shape<cute::_128, cute::_64, cute::_64>;
using ClusterShape = cute::Shape<cute::_2, cute::_1, cute::_1>;
using FusionOp     = cutlass::epilogue::fusion::LinCombEltAct<cutlass::epilogue::thread::Sigmoid, Elem, Acc>;

using CollectiveEpilogue = typename cutlass::epilogue::collective::CollectiveBuilder<
    cutlass::arch::Sm100, cutlass::arch::OpClassTensorOp,
    TileShape, ClusterShape,
    cutlass::epilogue::collective::EpilogueTileAuto,
    Acc, Acc,
    Elem, cutlass::layout::RowMajor, 128 / cutlass::sizeof_bits<Elem>::value,
    Elem, cutlass::layout::RowMajor, 128 / cutlass::sizeof_bits<Elem>::value,
    cutlass::epilogue::collective::EpilogueScheduleAuto,
    FusionOp
  >::CollectiveOp;

using CollectiveMainloop = typename cutlass::gemm::collective::CollectiveBuilder<
    cutlass::arch::Sm100, cutlass::arch::OpClassTensorOp,
    Elem, cutlass::layout::RowMajor, 128 / cutlass::sizeof_bits<Elem>::value,
    Elem, cutlass::layout::ColumnMajor, 128 / cutlass::sizeof_bits<Elem>::value,
    Acc,
    TileShape, ClusterShape,
    cutlass::gemm::collective::StageCountAutoCarveout<
        static_cast<int>(sizeof(typename CollectiveEpilogue::SharedStorage))>,
    cutlass::gemm::collective::KernelScheduleAuto
  >::CollectiveOp;

using GemmKernel = cutlass::gemm::kernel::GemmUniversal<
    cute::Shape<int,int,int,int>, CollectiveMainloop, CollectiveEpilogue>;
using Gemm = cutlass::gemm::device::GemmUniversalAdapter<GemmKernel>;

auto* _anchor = &cutlass::device_kernel<GemmKernel>;


// ===== COMPILED SASS (sm_100a) =====

	.target	sm_100a

	.elftype	@"ET_EXEC"


//--------------------- .note.nv.tkinfo           --------------------------
	.section	.note.nv.tkinfo,"",@"SHT_NOTE"
	.sectionflags	@"SHF_NOTE_NV_TKINFO"
	.tkinfo
        /*0018*/ 	.word	0x00000002
        /*0030*/ 	.string	""
        /*0030*/ 	.string	"ptxas"
        /*0030*/ 	.string	"Cuda compilation tools, release 13.0, V13.0.88"
        /*0030*/ 	.string	"Build cuda_13.0.r13.0/compiler.36424714_0"
        /*0030*/ 	.string	"-arch sm_100a -m 64 "



//--------------------- .note.nv.cuinfo           --------------------------
	.section	.note.nv.cuinfo,"",@"SHT_NOTE"
	.sectionflags	@"SHF_NOTE_NV_CUINFO"
        /*0018*/ 	.short	0x0002
        /*001a*/ 	.short	0x0064
        /*001c*/ 	.short	0x0082
	.zero		2


//--------------------- .nv.info                  --------------------------
	.section	.nv.info,"",@"SHT_CUDA_INFO"
	.align	4


	//----- nvinfo : EIATTR_REGCOUNT
	.align		4
        /*0000*/ 	.byte	0x04, 0x2f
        /*0002*/ 	.short	(.L_19 - .L_18)
	.align		4
.L_18:
        /*0004*/ 	.word	index@(_ZN7cutlass13device_kernelINS_4gemm6kernel13GemmUniversalIN4cute5tupleIJiiiiEEENS1_10collective13CollectiveMmaINS1_35MainloopSm100TmaUmmaWarpSpecializedILi17ELi2ELi4ENS5_IJNS4_1CILi2EEENSA_ILi1EEESC_EEEEENS5_IJNSA_ILi128EEENSA_ILi64EEESG_EEENS_6half_tENS5_IJlSC_lEEESI_SJ_NS4_8TiledMMAINS4_8MMA_AtomIJNS4_26SM100_MMA_F16BF16_2x1SM_SSISI_SI_fLi128ELi64ELNS4_4UMMA5MajorE0ELSO_0ELNSN_7ScaleInE0ELSP_0EEEEEENS4_6LayoutINS5_IJSC_SC_SC_EEENS5_IJNSA_ILi0EEESU_SU_EEEEENS5_IJNS4_10UnderscoreESX_SX_EEEEENS4_18SM100_TMA_2SM_LOADENS4_14ComposedLayoutINS4_7SwizzleILi3ELi4ELi3EEENS4_18smem_ptr_flag_bitsILi16EEENSS_INS5_IJNSA_ILi8EEESG_EEENS5_IJSG_SC_EEEEEEEvNS4_8identityES10_S1A_vS1B_EENS_8epilogue10collective18CollectiveEpilogueINS1D_23Sm100TmaWarpSpecializedILi3ELi2ELi16ELb1ELb0EEEJNS5_IJSG_SG_SG_EEENS5_IJNSS_ISG_SC_EENSS_INS5_IJNSA_ILi16EEESB_EEENS5_IJSC_NSA_ILi32EEEEEEEEEEESI_SJ_SI_SJ_NS1D_6fusion15FusionCallbacksIS1H_NS1Q_13LinCombEltActINS1D_6thread7SigmoidESI_fSI_fLNS_15FloatRoundStyleE2EEES1I_S1P_JEEENS4_5SM1004TMEM4LOAD26SM100_TMEM_LOAD_32dp32b16xENS4_13SM90_TMA_LOADENS11_INS12_ILi1ELi4ELi3EEES15_NSS_INS5_IJS16_S1K_EEENS5_IJS1K_SC_EEEEEEENS4_39AutoVectorizingCopyWithAssumedAlignmentILi128EEENS4_14SM90_TMA_STOREES27_S29_S29_EEEvvEEEEvNT_6ParamsE)
        /*0008*/ 	.word	0x0000005b


	//----- nvinfo : EIATTR_FRAME_SIZE
	.align		4
.L_19:
        /*000c*/ 	.byte	0x04, 0x11
        /*000e*/ 	.short	(.L_21 - .L_20)
	.align		4
.L_20:
        /*0010*/ 	.word	index@($__internal_3_$__cuda_sm20_rcp_rn_f32_slowpath)
        /*0014*/ 	.word	0x00000000


	//----- nvinfo : EIATTR_FRAME_SIZE
	.align		4
.L_21:
        /*0018*/ 	.byte	0x04, 0x11
        /*001a*/ 	.short	(.L_23 - .L_22)
	.align		4
.L_22:
        /*001c*/ 	.word	index@($__internal_2_$__cuda_sm10x_tcgen05_guardrail_trap_unallocated_columns_being_dealloced)
        /*0020*/ 	.word	0x00000000


	//----- nvinfo : EIATTR_FRAME_SIZE
	.align		4
.L_23:
        /*0024*/ 	.byte	0x04, 0x11
        /*0026*/ 	.short	(.L_25 - .L_24)
	.align		4
.L_24:
        /*0028*/ 	.word	index@($__internal_1_$__cuda_sm10x_tcgen05_guardrail_trap_phase_invalid_during_alloc)
        /*002c*/ 	.word	0x00000000


	//----- nvinfo : EIATTR_FRAME_SIZE
	.align		4
.L_25:
        /*0030*/ 	.byte	0x04, 0x11
        /*0032*/ 	.short	(.L_27 - .L_26)
	.align		4
.L_26:
        /*0034*/ 	.word	index@($__internal_0_$__cuda_sm10x_tcgen05_guardrail_trap_col_being_dealloced_not_returned_by_alloc)
        /*0038*/ 	.word	0x00000000


	//----- nvinfo : EIATTR_FRAME_SIZE
	.align		4
.L_27:
        /*003c*/ 	.byte	0x04, 0x11
        /*003e*/ 	.short	(.L_29 - .L_28)
	.align		4
.L_28:
        /*0040*/ 	.word	index@(_ZN7cutlass13device_kernelINS_4gemm6kernel13GemmUniversalIN4cute5tupleIJiiiiEEENS1_10collective13CollectiveMmaINS1_35MainloopSm100TmaUmmaWarpSpecializedILi17ELi2ELi4ENS5_IJNS4_1CILi2EEENSA_ILi1EEESC_EEEEENS5_IJNSA_ILi128EEENSA_ILi64EEESG_EEENS_6half_tENS5_IJlSC_lEEESI_SJ_NS4_8TiledMMAINS4_8MMA_AtomIJNS4_26SM100_MMA_F16BF16_2x1SM_SSISI_SI_fLi128ELi64ELNS4_4UMMA5MajorE0ELSO_0ELNSN_7ScaleInE0ELSP_0EEEEEENS4_6LayoutINS5_IJSC_SC_SC_EEENS5_IJNSA_ILi0EEESU_SU_EEEEENS5_IJNS4_10UnderscoreESX_SX_EEEEENS4_18SM100_TMA_2SM_LOADENS4_14ComposedLayoutINS4_7SwizzleILi3ELi4ELi3EEENS4_18smem_ptr_flag_bitsILi16EEENSS_INS5_IJNSA_ILi8EEESG_EEENS5_IJSG_SC_EEEEEEEvNS4_8identityES10_S1A_vS1B_EENS_8epilogue10collective18CollectiveEpilogueINS1D_23Sm100TmaWarpSpecializedILi3ELi2ELi16ELb1ELb0EEEJNS5_IJSG_SG_SG_EEENS5_IJNSS_ISG_SC_EENSS_INS5_IJNSA_ILi16EEESB_EEENS5_IJSC_NSA_ILi32EEEEEEEEEEESI_SJ_SI_SJ_NS1D_6fusion15FusionCallbacksIS1H_NS1Q_13LinCombEltActINS1D_6thread7SigmoidESI_fSI_fLNS_15FloatRoundStyleE2EEES1I_S1P_JEEENS4_5SM1004TMEM4LOAD26SM100_TMEM_LOAD_32dp32b16xENS4_13SM90_TMA_LOADENS11_INS12_ILi1ELi4ELi3EEES15_NSS_INS5_IJS16_S1K_EEENS5_IJS1K_SC_EEEEEEENS4_39AutoVectorizingCopyWithAssumedAlignmentILi128EEENS4_14SM90_TMA_STOREES27_S29_S29_EEEvvEEEEvNT_6ParamsE)
        /*0044*/ 	.word	0x00000000


	//----- nvinfo : EIATTR_MIN_STACK_SIZE
	.align		4
.L_29:
        /*0048*/ 	.byte	0x04, 0x12
        /*004a*/ 	.short	(.L_31 - .L_30)
	.align		4
.L_30:
        /*004c*/ 	.word	index@(_ZN7cutlass13device_kernelINS_4gemm6kernel13GemmUniversalIN4cute5tupleIJiiiiEEENS1_10collective13CollectiveMmaINS1_35MainloopSm100TmaUmmaWarpSpecializedILi17ELi2ELi4ENS5_IJNS4_1CILi2EEENSA_ILi1EEESC_EEEEENS5_IJNSA_ILi128EEENSA_ILi64EEESG_EEENS_6half_tENS5_IJlSC_lEEESI_SJ_NS4_8TiledMMAINS4_8MMA_AtomIJNS4_26SM100_MMA_F16BF16_2x1SM_SSISI_SI_fLi128ELi64ELNS4_4UMMA5MajorE0ELSO_0ELNSN_7ScaleInE0ELSP_0EEEEEENS4_6LayoutINS5_IJSC_SC_SC_EEENS5_IJNSA_ILi0EEESU_SU_EEEEENS5_IJNS4_10UnderscoreESX_SX_EEEEENS4_18SM100_TMA_2SM_LOADENS4_14ComposedLayoutINS4_7SwizzleILi3ELi4ELi3EEENS4_18smem_ptr_flag_bitsILi16EEENSS_INS5_IJNSA_ILi8EEESG_EEENS5_IJSG_SC_EEEEEEEvNS4_8identityES10_S1A_vS1B_EENS_8epilogue10collective18CollectiveEpilogueINS1D_23Sm100TmaWarpSpecializedILi3ELi2ELi16ELb1ELb0EEEJNS5_IJSG_SG_SG_EEENS5_IJNSS_ISG_SC_EENSS_INS5_IJNSA_ILi16EEESB_EEENS5_IJSC_NSA_ILi32EEEEEEEEEEESI_SJ_SI_SJ_NS1D_6fusion15FusionCallbacksIS1H_NS1Q_13LinCombEltActINS1D_6thread7SigmoidESI_fSI_fLNS_15FloatRoundStyleE2EEES1I_S1P_JEEENS4_5SM1004TMEM4LOAD26SM100_TMEM_LOAD_32dp32b16xENS4_13SM90_TMA_LOADENS11_INS12_ILi1ELi4ELi3EEES15_NSS_INS5_IJS16_S1K_EEENS5_IJS1K_SC_EEEEEEENS4_39AutoVectorizingCopyWithAssumedAlignmentILi128EEENS4_14SM90_TMA_STOREES27_S29_S29_EEEvvEEEEvNT_6ParamsE)
        /*0050*/ 	.word	0x00000000
.L_31:


//--------------------- .nv.compat                --------------------------
	.section	.nv.compat,"",@"SHT_CUDA_COMPAT_INFO"
	.align	4
        /*0000*/ 	.byte	0x02, 0x09, 0x01, 0x00, 0x02, 0x02, 0x02, 0x00, 0x02, 0x05, 0x05, 0x00, 0x03, 0x07, 0x01, 0x01
        /*0010*/ 	.byte	0x02, 0x03, 0x01, 0x00, 0x02, 0x06, 0x01, 0x00, 0x04, 0x0b, 0x08, 0x00, 0x09, 0x00, 0x00, 0x00
        /*0020*/ 	.byte	0x00, 0x00, 0x00, 0x00


//--------------------- .nv.info._ZN7cutlass13device_kernelINS_4gemm6kernel13GemmUniversalIN4cute5tupleIJiiiiEEENS1_10collective13CollectiveMmaINS1_35MainloopSm100TmaUmmaWarpSpecializedILi17ELi2ELi4ENS5_IJNS4_1CILi2EEENSA_ILi1EEESC_EEEEENS5_IJNSA_ILi128EEENSA_ILi64EEESG_EEENS_6half_tENS5_IJlSC_lEEESI_SJ_NS4_8TiledMMAINS4_8MMA_AtomIJNS4_26SM100_MMA_F16BF16_2x1SM_SSISI_SI_fLi128ELi64ELNS4_4UMMA5MajorE0ELSO_0ELNSN_7ScaleInE0ELSP_0EEEEEENS4_6LayoutINS5_IJSC_SC_SC_EEENS5_IJNSA_ILi0EEESU_SU_EEEEENS5_IJNS4_10UnderscoreESX_SX_EEEEENS4_18SM100_TMA_2SM_LOADENS4_14ComposedLayoutINS4_7SwizzleILi3ELi4ELi3EEENS4_18smem_ptr_flag_bitsILi16EEENSS_INS5_IJNSA_ILi8EEESG_EEENS5_IJSG_SC_EEEEEEEvNS4_8identityES10_S1A_vS1B_EENS_8epilogue10collective18CollectiveEpilogueINS1D_23Sm100TmaWarpSpecializedILi3ELi2ELi16ELb1ELb0EEEJNS5_IJSG_SG_SG_EEENS5_IJNSS_ISG_SC_EENSS_INS5_IJNSA_ILi16EEESB_EEENS5_IJSC_NSA_ILi32EEEEEEEEEEESI_SJ_SI_SJ_NS1D_6fusion15FusionCallbacksIS1H_NS1Q_13LinCombEltActINS1D_6thread7SigmoidESI_fSI_fLNS_15FloatRoundStyleE2EEES1I_S1P_JEEENS4_5SM1004TMEM4LOAD26SM100_TMEM_LOAD_32dp32b16xENS4_13SM90_TMA_LOADENS11_INS12_ILi1ELi4ELi3EEES15_NSS_INS5_IJS16_S1K_EEENS5_IJS1K_SC_EEEEEEENS4_39AutoVectorizingCopyWithAssumedAlignmentILi128EEENS4_14SM90_TMA_STOREES27_S29_S29_EEEvvEEEEvNT_6ParamsE --------------------------
	.section	.nv.info._ZN7cutlass13device_kernelINS_4gemm6kernel13GemmUniversalIN4cute5tupleIJiiiiEEENS1_10collective13CollectiveMmaINS1_35MainloopSm100TmaUmmaWarpSpecializedILi17ELi2ELi4ENS5_IJNS4_1CILi2EEENSA_ILi1EEESC_EEEEENS5_IJNSA_ILi128EEENSA_ILi64EEESG_EEENS_6half_tENS5_IJlSC_lEEESI_SJ_NS4_8TiledMMAINS4_8MMA_AtomIJNS4_26SM100_MMA_F16BF16_2x1SM_SSISI_SI_fLi128ELi64ELNS4_4UMMA5MajorE0ELSO_0ELNSN_7ScaleInE0ELSP_0EEEEEENS4_6LayoutINS5_IJSC_SC_SC_EEENS5_IJNSA_ILi0EEESU_SU_EEEEENS5_IJNS4_10UnderscoreESX_SX_EEEEENS4_18SM100_TMA_2SM_LOADENS4_14ComposedLayoutINS4_7SwizzleILi3ELi4ELi3EEENS4_18smem_ptr_flag_bitsILi16EEENSS_INS5_IJNSA_ILi8EEESG_EEENS5_IJSG_SC_EEEEEEEvNS4_8identityES10_S1A_vS1B_EENS_8epilogue10collective18CollectiveEpilogueINS1D_23Sm100TmaWarpSpecializedILi3ELi2ELi16ELb1ELb0EEEJNS5_IJSG_SG_SG_EEENS5_IJNSS_ISG_SC_EENSS_INS5_IJNSA_ILi16EEESB_EEENS5_IJSC_NSA_ILi32EEEEEEEEEEESI_SJ_SI_SJ_NS1D_6fusion15FusionCallbacksIS1H_NS1Q_13LinCombEltActINS1D_6thread7SigmoidESI_fSI_fLNS_15FloatRoundStyleE2EEES1I_S1P_JEEENS4_5SM1004TMEM4LOAD26SM100_TMEM_LOAD_32dp32b16xENS4_13SM90_TMA_LOADENS11_INS12_ILi1ELi4ELi3EEES15_NSS_INS5_IJS16_S1K_EEENS5_IJS1K_SC_EEEEEEENS4_39AutoVectorizingCopyWithAssumedAlignmentILi128EEENS4_14SM90_TMA_STOREES27_S29_S29_EEEvvEEEEvNT_6ParamsE,"",@"SHT_CUDA_INFO"
	.sectionflags	@""
	.align	4


	//----- nvinfo : EIATTR_CUDA_API_VERSION
	.align		4
        /*0000*/ 	.byte	0x04, 0x37
        /*0002*/ 	.short	(.L_33 - .L_32)
.L_32:
        /*0004*/ 	.word	0x00000082


	//----- nvinfo : EIATTR_KPARAM_INFO
	.align		4
.L_33:
        /*0008*/ 	.byte	0x04, 0x17
        /*000a*/ 	.short	(.L_35 - .L_34)
.L_34:
        /*000c*/ 	.word	0x00000000
        /*0010*/ 	.short	0x0000
        /*0012*/ 	.short	0x0000
        /*0014*/ 	.byte	0x00, 0xf0, 0x01, 0x20


	//----- nvinfo : EIATTR_AT_ENTRY_FRAGMENTS
	.align		4
.L_35:
        /*0018*/ 	.byte	0x04, 0x4f
        /*001a*/ 	.short	(.L_37 - .L_36)


	//   ....[0]....
.L_36:
        /*001c*/ 	.word	0x00000007


	//----- nvinfo : EIATTR_RESERVED_SMEM_USED
	.align		4
.L_37:
        /*0020*/ 	.byte	0x01, 0x41
	.zero		2


	//----- nvinfo : EIATTR_SPARSE_MMA_MASK
	.align		4
        /*0024*/ 	.byte	0x03, 0x50
        /*0026*/ 	.short	0x0000


	//----- nvinfo : EIATTR_TCGEN05_2CTA_USED
	.align		4
        /*0028*/ 	.byte	0x01, 0x52
	.zero		2


	//----- nvinfo : EIATTR_MAXREG_COUNT
	.align		4
        /*002c*/ 	.byte	0x03, 0x1b
        /*002e*/ 	.short	0x00ff


	//----- nvinfo : EIATTR_NUM_BARRIERS
	.align		4
        /*0030*/ 	.byte	0x02, 0x4c
        /*0032*/ 	.byte	0x07
	.zero		1


	//----- nvinfo : EIATTR_EXTERNS
	.align		4
        /*0034*/ 	.byte	0x04, 0x0f
        /*0036*/ 	.short	(.L_39 - .L_38)


	//   ....[0]....
	.align		4
.L_38:
        /*0038*/ 	.word	index@(__assertfail)


	//----- nvinfo : EIATTR_MERCURY_ISA_VERSION
	.align		4
.L_39:
        /*003c*/ 	.byte	0x03, 0x5f
        /*003e*/ 	.short	0x0101


	//----- nvinfo : EIATTR_INT_WARP_WIDE_INSTR_OFFSETS
	.align		4
        /*0040*/ 	.byte	0x04, 0x31
        /*0042*/ 	.short	(.L_41 - .L_40)


	//   ....[0]....
.L_40:
        /*0044*/ 	.word	0x00000e90


	//   ....[1]....
        /*0048*/ 	.word	0x00000f30


	//   ....[2]....
        /*004c*/ 	.word	0x00002280


	//   ....[3]....
        /*0050*/ 	.word	0x000048a0


	//   ....[4]....
        /*0054*/ 	.word	0x000048d0


	//   ....[5]....
        /*0058*/ 	.word	0x00004920


	//   ....[6]....
        /*005c*/ 	.word	0x00005200


	//   ....[7]....
        /*0060*/ 	.word	0x00005270


	//   ....[8]....
        /*0064*/ 	.word	0x00005370


	//   ....[9]....
        /*0068*/ 	.word	0x00005550


	//   ....[10]....
        /*006c*/ 	.word	0x00005600


	//   ....[11]....
        /*0070*/ 	.word	0x00005720


	//----- nvinfo : EIATTR_COOP_GROUP_MASK_REGIDS
	.align		4
.L_41:
        /*0074*/ 	.byte	0x04, 0x29
        /*0076*/ 	.short	(.L_43 - .L_42)


	//   ....[0]....
.L_42:
        /*0078*/ 	.word	0xffffffff


	//   ....[1]....
        /*007c*/ 	.word	0xffffffff


	//   ....[2]....
        /*0080*/ 	.word	0xffffffff


	//   ....[3]....
        /*0084*/ 	.word	0xffffffff


	//   ....[4]....
        /*0088*/ 	.word	0xffffffff


	//   ....[5]....
        /*008c*/ 	.word	0xffffffff


	//   ....[6]....
        /*0090*/ 	.word	0xffffffff


	//   ....[7]....
        /*0094*/ 	.word	0xffffffff


	//   ....[8]....
        /*0098*/ 	.word	0xffffffff


	//   ....[9]....
        /*009c*/ 	.word	0xffffffff


	//   ....[10]....
        /*00a0*/ 	.word	0xffffffff


	//   ....[11]....
        /*00a4*/ 	.word	0xffffffff


	//   ....[12]....
        /*00a8*/ 	.word	0xffffffff


	//   ....[13]....
        /*00ac*/ 	.word	0xffffffff


	//----- nvinfo : EIATTR_COOP_GROUP_INSTR_OFFSETS
	.align		4
.L_43:
        /*00b0*/ 	.byte	0x04, 0x28
        /*00b2*/ 	.short	(.L_45 - .L_44)


	//   ....[0]....
.L_44:
        /*00b4*/ 	.word	0x000000c0


	//   ....[1]....
        /*00b8*/ 	.word	0x000004d0


	//   ....[2]....
        /*00bc*/ 	.word	0x00000820


	//   ....[3]....
        /*00c0*/ 	.word	0x00000990


	//   ....[4]....
        /*00c4*/ 	.word	0x00000a80


	//   ....[5]....
        /*00c8*/ 	.word	0x00000be0


	//   ....[6]....
        /*00cc*/ 	.word	0x00000d70


	//   ....[7]....
        /*00d0*/ 	.word	0x00000fb0


	//   ....[8]....
        /*00d4*/ 	.word	0x00002160


	//   ....[9]....
        /*00d8*/ 	.word	0x00003690


	//   ....[10]....
        /*00dc*/ 	.word	0x00003b60


	//   ....[11]....
        /*00e0*/ 	.word	0x00003b90


	//   ....[12]....
        /*00e4*/ 	.word	0x000047b0


	//   ....[13]....
        /*00e8*/ 	.word	0x000049c0


	//----- nvinfo : EIATTR_VRC_CTA_INIT_COUNT
	.align		4
.L_45:
        /*00ec*/ 	.byte	0x02, 0x4a
        /*00ee*/ 	.byte	0x80
	.zero		1


	//----- nvinfo : EIATTR_SYSCALL_OFFSETS
	.align		4
        /*00f0*/ 	.byte	0x04, 0x46
        /*00f2*/ 	.short	(.L_47 - .L_46)


	//   ....[0]....
.L_46:
        /*00f4*/ 	.word	0x00006270


	//   ....[1]....
        /*00f8*/ 	.word	0x00006360


	//   ....[2]....
        /*00fc*/ 	.word	0x00006d50


	//----- nvinfo : EIATTR_MBARRIER_INSTR_OFFSETS
	.align		4
.L_47:
        /*0100*/ 	.byte	0x04, 0x39
        /*0102*/ 	.short	(.L_49 - .L_48)


	//   ....[0]....
.L_48:
        /*0104*/ 	.word	0x000005e0
        /*0108*/ 	.word	0x000000ff
        /*010c*/ 	.word	0x00000000
        /*0110*/ 	.short	0x0100
        /*0112*/ 	.byte	0x09
	.zero		1


	//   ....[1]....
        /*0114*/ 	.word	0x000005f0
        /*0118*/ 	.word	0x000000ff
        /*011c*/ 	.word	0x00000088
        /*0120*/ 	.short	0x0100
        /*0122*/ 	.byte	0x09
	.zero		1


	//   ....[2]....
        /*0124*/ 	.word	0x00000600
        /*0128*/ 	.word	0x000000ff
        /*012c*/ 	.word	0x00000008
        /*0130*/ 	.short	0x0100
        /*0132*/ 	.byte	0x09
	.zero		1


	//   ....[3]....
        /*0134*/ 	.word	0x00000610
        /*0138*/ 	.word	0x000000ff
        /*013c*/ 	.word	0x00000090
        /*0140*/ 	.short	0x0100
        /*0142*/ 	.byte	0x09
	.zero		1


	//   ....[4]....
        /*0144*/ 	.word	0x00000620
        /*0148*/ 	.word	0x000000ff
        /*014c*/ 	.word	0x00000010
        /*0150*/ 	.short	0x0100
        /*0152*/ 	.byte	0x09
	.zero		1


	//   ....[5]....
        /*0154*/ 	.word	0x00000630
        /*0158*/ 	.word	0x000000ff
        /*015c*/ 	.word	0x00000098
        /*0160*/ 	.short	0x0100
        /*0162*/ 	.byte	0x09
	.zero		1


	//   ....[6]....
        /*0164*/ 	.word	0x00000640
        /*0168*/ 	.word	0x000000ff
        /*016c*/ 	.word	0x00000018
        /*0170*/ 	.short	0x0100
        /*0172*/ 	.byte	0x09
	.zero		1


	//   ....[7]....
        /*0174*/ 	.word	0x00000650
        /*0178*/ 	.word	0x000000ff
        /*017c*/ 	.word	0x000000a0
        /*0180*/ 	.short	0x0100
        /*0182*/ 	.byte	0x09
	.zero		1


	//   ....[8]....
        /*0184*/ 	.word	0x00000660
        /*0188*/ 	.word	0x000000ff
        /*018c*/ 	.word	0x00000020
        /*0190*/ 	.short	0x0100
        /*0192*/ 	.byte	0x09
	.zero		1


	//   ....[9]....
        /*0194*/ 	.word	0x00000670
        /*0198*/ 	.word	0x000000ff
        /*019c*/ 	.word	0x000000a8
        /*01a0*/ 	.short	0x0100
        /*01a2*/ 	.byte	0x09
	.zero		1


	//   ....[10]....
        /*01a4*/ 	.word	0x00000680
        /*01a8*/ 	.word	0x000000ff
        /*01ac*/ 	.word	0x00000028
        /*01b0*/ 	.short	0x0100
        /*01b2*/ 	.byte	0x09
	.zero		1


	//   ....[11]....
        /*01b4*/ 	.word	0x00000690
        /*01b8*/ 	.word	0x000000ff
        /*01bc*/ 	.word	0x000000b0
        /*01c0*/ 	.short	0x0100
        /*01c2*/ 	.byte	0x09
	.zero		1


	//   ....[12]....
        /*01c4*/ 	.word	0x000006a0
        /*01c8*/ 	.word	0x000000ff
        /*01cc*/ 	.word	0x00000030
        /*01d0*/ 	.short	0x0100
        /*01d2*/ 	.byte	0x09
	.zero		1


	//   ....[13]....
        /*01d4*/ 	.word	0x000006b0
        /*01d8*/ 	.word	0x000000ff
        /*01dc*/ 	.word	0x000000b8
        /*01e0*/ 	.short	0x0100
        /*01e2*/ 	.byte	0x09
	.zero		1


	//   ....[14]....
        /*01e4*/ 	.word	0x000006c0
        /*01e8*/ 	.word	0x000000ff
        /*01ec*/ 	.word	0x00000038
        /*01f0*/ 	.short	0x0100
        /*01f2*/ 	.byte	0x09
	.zero		1


	//   ....[15]....
        /*01f4*/ 	.word	0x000006d0
        /*01f8*/ 	.word	0x000000ff
        /*01fc*/ 	.word	0x000000c0
        /*0200*/ 	.short	0x0100
        /*0202*/ 	.byte	0x09
	.zero		1


	//   ....[16]....
        /*0204*/ 	.word	0x000006e0
        /*0208*/ 	.word	0x000000ff
        /*020c*/ 	.word	0x00000040
        /*0210*/ 	.short	0x0100
        /*0212*/ 	.byte	0x09
	.zero		1


	//   ....[17]....
        /*0214*/ 	.word	0x000006f0
        /*0218*/ 	.word	0x000000ff
        /*021c*/ 	.word	0x000000c8
        /*0220*/ 	.short	0x0100
        /*0222*/ 	.byte	0x09
	.zero		1


	//   ....[18]....
        /*0224*/ 	.word	0x00000700
        /*0228*/ 	.word	0x000000ff
        /*022c*/ 	.word	0x00000048
        /*0230*/ 	.short	0x0100
        /*0232*/ 	.byte	0x09
	.zero		1


	//   ....[19]....
        /*0234*/ 	.word	0x00000710
        /*0238*/ 	.word	0x000000ff
        /*023c*/ 	.word	0x000000d0
        /*0240*/ 	.short	0x0100
        /*0242*/ 	.byte	0x09
	.zero		1


	//   ....[20]....
        /*0244*/ 	.word	0x00000720
        /*0248*/ 	.word	0x000000ff
        /*024c*/ 	.word	0x00000050
        /*0250*/ 	.short	0x0100
        /*0252*/ 	.byte	0x09
	.zero		1


	//   ....[21]....
        /*0254*/ 	.word	0x00000730
        /*0258*/ 	.word	0x000000ff
        /*025c*/ 	.word	0x000000d8
        /*0260*/ 	.short	0x0100
        /*0262*/ 	.byte	0x09
	.zero		1


	//   ....[22]....
        /*0264*/ 	.word	0x00000740
        /*0268*/ 	.word	0x000000ff
        /*026c*/ 	.word	0x00000058
        /*0270*/ 	.short	0x0100
        /*0272*/ 	.byte	0x09
	.zero		1


	//   ....[23]....
        /*0274*/ 	.word	0x00000750
        /*0278*/ 	.word	0x000000ff
        /*027c*/ 	.word	0x000000e0
        /*0280*/ 	.short	0x0100
        /*0282*/ 	.byte	0x09
	.zero		1


	//   ....[24]....
        /*0284*/ 	.word	0x00000760
        /*0288*/ 	.word	0x000000ff
        /*028c*/ 	.word	0x00000060
        /*0290*/ 	.short	0x0100
        /*0292*/ 	.byte	0x09
	.zero		1


	//   ....[25]....
        /*0294*/ 	.word	0x00000770
        /*0298*/ 	.word	0x000000ff
        /*029c*/ 	.word	0x000000e8
        /*02a0*/ 	.short	0x0100
        /*02a2*/ 	.byte	0x09
	.zero		1


	//   ....[26]....
        /*02a4*/ 	.word	0x00000780
        /*02a8*/ 	.word	0x000000ff
        /*02ac*/ 	.word	0x00000068
        /*02b0*/ 	.short	0x0100
        /*02b2*/ 	.byte	0x09
	.zero		1


	//   ....[27]....
        /*02b4*/ 	.word	0x00000790
        /*02b8*/ 	.word	0x000000ff
        /*02bc*/ 	.word	0x000000f0
        /*02c0*/ 	.short	0x0100
        /*02c2*/ 	.byte	0x09
	.zero		1


	//   ....[28]....
        /*02c4*/ 	.word	0x000007a0
        /*02c8*/ 	.word	0x000000ff
        /*02cc*/ 	.word	0x00000070
        /*02d0*/ 	.short	0x0100
        /*02d2*/ 	.byte	0x09
	.zero		1


	//   ....[29]....
        /*02d4*/ 	.word	0x000007b0
        /*02d8*/ 	.word	0x000000ff
        /*02dc*/ 	.word	0x000000f8
        /*02e0*/ 	.short	0x0100
        /*02e2*/ 	.byte	0x09
	.zero		1


	//   ....[30]....
        /*02e4*/ 	.word	0x000007c0
        /*02e8*/ 	.word	0x000000ff
        /*02ec*/ 	.word	0x00000078
        /*02f0*/ 	.short	0x0100
        /*02f2*/ 	.byte	0x09
	.zero		1


	//   ....[31]....
        /*02f4*/ 	.word	0x000007d0
        /*02f8*/ 	.word	0x000000ff
        /*02fc*/ 	.word	0x00000100
        /*0300*/ 	.short	0x0100
        /*0302*/ 	.byte	0x09
	.zero		1


	//   ....[32]....
        /*0304*/ 	.word	0x000007e0
        /*0308*/ 	.word	0x000000ff
        /*030c*/ 	.word	0x00000080
        /*0310*/ 	.short	0x0100
        /*0312*/ 	.byte	0x09
	.zero		1


	//   ....[33]....
        /*0314*/ 	.word	0x000007f0
        /*0318*/ 	.word	0x000000ff
        /*031c*/ 	.word	0x00000108
        /*0320*/ 	.short	0x0100
        /*0322*/ 	.byte	0x09
	.zero		1


	//   ....[34]....
        /*0324*/ 	.word	0x00000920
        /*0328*/ 	.word	0x000000ff
        /*032c*/ 	.word	0x00000110
        /*0330*/ 	.short	0x0100
        /*0332*/ 	.byte	0x0a
	.zero		1


	//   ....[35]....
        /*0334*/ 	.word	0x00000930
        /*0338*/ 	.word	0x000000ff
        /*033c*/ 	.word	0x00000128
        /*0340*/ 	.short	0x0100
        /*0342*/ 	.byte	0x0a
	.zero		1


	//   ....[36]....
        /*0344*/ 	.word	0x00000940
        /*0348*/ 	.word	0x000000ff
        /*034c*/ 	.word	0x00000118
        /*0350*/ 	.short	0x0100
        /*0352*/ 	.byte	0x0a
	.zero		1


	//   ....[37]....
        /*0354*/ 	.word	0x00000950
        /*0358*/ 	.word	0x000000ff
        /*035c*/ 	.word	0x00000130
        /*0360*/ 	.short	0x0100
        /*0362*/ 	.byte	0x0a
	.zero		1


	//   ....[38]....
        /*0364*/ 	.word	0x00000960
        /*0368*/ 	.word	0x000000ff
        /*036c*/ 	.word	0x00000120
        /*0370*/ 	.short	0x0100
        /*0372*/ 	.byte	0x0a
	.zero		1


	//   ....[39]....
        /*0374*/ 	.word	0x00000970
        /*0378*/ 	.word	0x000000ff
        /*037c*/ 	.word	0x00000138
        /*0380*/ 	.short	0x0100
        /*0382*/ 	.byte	0x0a
	.zero		1


	//   ....[40]....
        /*0384*/ 	.word	0x00000a50
        /*0388*/ 	.word	0x000000ff
        /*038c*/ 	.word	0x00000140
        /*0390*/ 	.short	0x0100
        /*0392*/ 	.byte	0x09
	.zero		1


	//   ....[41]....
        /*0394*/ 	.word	0x00000a60
        /*0398*/ 	.word	0x000000ff
        /*039c*/ 	.word	0x00000148
        /*03a0*/ 	.short	0x0100
        /*03a2*/ 	.byte	0x09
	.zero		1


	//   ....[42]....
        /*03a4*/ 	.word	0x00000b90
        /*03a8*/ 	.word	0x000000ff
        /*03ac*/ 	.word	0x00000150
        /*03b0*/ 	.short	0x0100
        /*03b2*/ 	.byte	0x09
	.zero		1


	//   ....[43]....
        /*03b4*/ 	.word	0x00000ba0
        /*03b8*/ 	.word	0x000000ff
        /*03bc*/ 	.word	0x00000160
        /*03c0*/ 	.short	0x0100
        /*03c2*/ 	.byte	0x09
	.zero		1


	//   ....[44]....
        /*03c4*/ 	.word	0x00000bb0
        /*03c8*/ 	.word	0x000000ff
        /*03cc*/ 	.word	0x00000158
        /*03d0*/ 	.short	0x0100
        /*03d2*/ 	.byte	0x09
	.zero		1


	//   ....[45]....
        /*03d4*/ 	.word	0x00000bc0
        /*03d8*/ 	.word	0x000000ff
        /*03dc*/ 	.word	0x00000168
        /*03e0*/ 	.short	0x0100
        /*03e2*/ 	.byte	0x09
	.zero		1


	//   ....[46]....
        /*03e4*/ 	.word	0x00000ce0
        /*03e8*/ 	.word	0x000000ff
        /*03ec*/ 	.word	0x00000170
        /*03f0*/ 	.short	0x0100
        /*03f2*/ 	.byte	0x0a
	.zero		1


	//   ....[47]....
        /*03f4*/ 	.word	0x00000cf0
        /*03f8*/ 	.word	0x000000ff
        /*03fc*/ 	.word	0x00000190
        /*0400*/ 	.short	0x0100
        /*0402*/ 	.byte	0x0a
	.zero		1


	//   ....[48]....
        /*0404*/ 	.word	0x00000d00
        /*0408*/ 	.word	0x000000ff
        /*040c*/ 	.word	0x00000178
        /*0410*/ 	.short	0x0100
        /*0412*/ 	.byte	0x0a
	.zero		1


	//   ....[49]....
        /*0414*/ 	.word	0x00000d10
        /*0418*/ 	.word	0x000000ff
        /*041c*/ 	.word	0x00000198
        /*0420*/ 	.short	0x0100
        /*0422*/ 	.byte	0x0a
	.zero		1


	//   ....[50]....
        /*0424*/ 	.word	0x00000d20
        /*0428*/ 	.word	0x000000ff
        /*042c*/ 	.word	0x00000180
        /*0430*/ 	.short	0x0100
        /*0432*/ 	.byte	0x0a
	.zero		1


	//   ....[51]....
        /*0434*/ 	.word	0x00000d30
        /*0438*/ 	.word	0x000000ff
        /*043c*/ 	.word	0x000001a0
        /*0440*/ 	.short	0x0100
        /*0442*/ 	.byte	0x0a
	.zero		1


	//   ....[52]....
        /*0444*/ 	.word	0x00000d40
        /*0448*/ 	.word	0x000000ff
        /*044c*/ 	.word	0x00000188
        /*0450*/ 	.short	0x0100
        /*0452*/ 	.byte	0x0a
	.zero		1


	//   ....[53]....
        /*0454*/ 	.word	0x00000d50
        /*0458*/ 	.word	0x000000ff
        /*045c*/ 	.word	0x000001a8
        /*0460*/ 	.short	0x0100
        /*0462*/ 	.byte	0x0a
	.zero		1


	//   ....[54]....
        /*0464*/ 	.word	0x00000e40
        /*0468*/ 	.word	0x000000ff
        /*046c*/ 	.word	0x000001b0
        /*0470*/ 	.short	0x0100
        /*0472*/ 	.byte	0x09
	.zero		1


	//   ....[55]....
        /*0474*/ 	.word	0x00000e50
        /*0478*/ 	.word	0x000000ff
        /*047c*/ 	.word	0x000001c0
        /*0480*/ 	.short	0x0100
        /*0482*/ 	.byte	0x09
	.zero		1


	//   ....[56]....
        /*0484*/ 	.word	0x00000e60
        /*0488*/ 	.word	0x000000ff
        /*048c*/ 	.word	0x000001b8
        /*0490*/ 	.short	0x0100
        /*0492*/ 	.byte	0x09
	.zero		1


	//   ....[57]....
        /*0494*/ 	.word	0x00000e70
        /*0498*/ 	.word	0x000000ff
        /*049c*/ 	.word	0x000001c8
        /*04a0*/ 	.short	0x0100
        /*04a2*/ 	.byte	0x09
	.zero		1


	//   ....[58]....
        /*04a4*/ 	.word	0x00000f60
        /*04a8*/ 	.word	0x000000ff
        /*04ac*/ 	.word	0x000001d0
        /*04b0*/ 	.short	0x0100
        /*04b2*/ 	.byte	0x08
	.zero		1


	//   ....[59]....
        /*04b4*/ 	.word	0x00001950
        /*04b8*/ 	.word	0x00000002
        /*04bc*/ 	.word	0x000001c0
        /*04c0*/ 	.short	0x010a
        /*04c2*/ 	.byte	0xff
	.zero		1


	//   ....[60]....
        /*04c4*/ 	.word	0x00001980
        /*04c8*/ 	.word	0x00000002
        /*04cc*/ 	.word	0x000001b0
        /*04d0*/ 	.short	0x0101
        /*04d2*/ 	.byte	0xff
	.zero		1


	//   ....[61]....
        /*04d4*/ 	.word	0x00001a50
        /*04d8*/ 	.word	0x000000ff
        /*04dc*/ 	.word	0x00000088
        /*04e0*/ 	.short	0x010a
        /*04e2*/ 	.byte	0x08
	.zero		1


	//   ....[62]....
        /*04e4*/ 	.word	0x00001b50
        /*04e8*/ 	.word	0x000000ff
        /*04ec*/ 	.word	0x00000088
        /*04f0*/ 	.short	0x010a
        /*04f2*/ 	.byte	0x21
	.zero		1


	//   ....[63]....
        /*04f4*/ 	.word	0x00001d00
        /*04f8*/ 	.word	0x000000ff
        /*04fc*/ 	.word	0x00000088
        /*0500*/ 	.short	0x010a
        /*0502*/ 	.byte	0x08
	.zero		1


	//   ....[64]....
        /*0504*/ 	.word	0x00001e20
        /*0508*/ 	.word	0x000000ff
        /*050c*/ 	.word	0x00000148
        /*0510*/ 	.short	0x0101
        /*0512*/ 	.byte	0x07
	.zero		1


	//   ....[65]....
        /*0514*/ 	.word	0x00001e30
        /*0518*/ 	.word	0x000000ff
        /*051c*/ 	.word	0x00000088
        /*0520*/ 	.short	0x010a
        /*0522*/ 	.byte	0x08
	.zero		1


	//   ....[66]....
        /*0524*/ 	.word	0x00001eb0
        /*0528*/ 	.word	0x000000ff
        /*052c*/ 	.word	0x00000088
        /*0530*/ 	.short	0x010a
        /*0532*/ 	.byte	0x11
	.zero		1


	//   ....[67]....
        /*0534*/ 	.word	0x00002040
        /*0538*/ 	.word	0x000000ff
        /*053c*/ 	.word	0x00000088
        /*0540*/ 	.short	0x010a
        /*0542*/ 	.byte	0x08
	.zero		1


	//   ....[68]....
        /*0544*/ 	.word	0x00002190
        /*0548*/ 	.word	0x00000002
        /*054c*/ 	.word	0x00000150
        /*0550*/ 	.short	0x010a
        /*0552*/ 	.byte	0xff
	.zero		1


	//   ....[69]....
        /*0554*/ 	.word	0x00002250
        /*0558*/ 	.word	0x00000002
        /*055c*/ 	.word	0x00000000
        /*0560*/ 	.short	0x0101
        /*0562*/ 	.byte	0xff
	.zero		1


	//   ....[70]....
        /*0564*/ 	.word	0x000027b0
        /*0568*/ 	.word	0x000000ff
        /*056c*/ 	.word	0x00000000
        /*0570*/ 	.short	0x010a
        /*0572*/ 	.byte	0x04
	.zero		1


	//   ....[71]....
        /*0574*/ 	.word	0x00002840
        /*0578*/ 	.word	0x000000ff
        /*057c*/ 	.word	0x00000000
        /*0580*/ 	.short	0x010a
        /*0582*/ 	.byte	0x04
	.zero		1


	//   ....[72]....
        /*0584*/ 	.word	0x000028d0
        /*0588*/ 	.word	0x000000ff
        /*058c*/ 	.word	0x00000000
        /*0590*/ 	.short	0x010a
        /*0592*/ 	.byte	0x04
	.zero		1


	//   ....[73]....
        /*0594*/ 	.word	0x00002960
        /*0598*/ 	.word	0x000000ff
        /*059c*/ 	.word	0x00000000
        /*05a0*/ 	.short	0x010a
        /*05a2*/ 	.byte	0x04
	.zero		1


	//   ....[74]....
        /*05a4*/ 	.word	0x000029f0
        /*05a8*/ 	.word	0x000000ff
        /*05ac*/ 	.word	0x00000000
        /*05b0*/ 	.short	0x010a
        /*05b2*/ 	.byte	0x04
	.zero		1


	//   ....[75]....
        /*05b4*/ 	.word	0x00002a80
        /*05b8*/ 	.word	0x000000ff
        /*05bc*/ 	.word	0x00000000
        /*05c0*/ 	.short	0x010a
        /*05c2*/ 	.byte	0x04
	.zero		1


	//   ....[76]....
        /*05c4*/ 	.word	0x00002b10
        /*05c8*/ 	.word	0x000000ff
        /*05cc*/ 	.word	0x00000000
        /*05d0*/ 	.short	0x010a
        /*05d2*/ 	.byte	0x04
	.zero		1


	//   ....[77]....
        /*05d4*/ 	.word	0x00002ba0
        /*05d8*/ 	.word	0x000000ff
        /*05dc*/ 	.word	0x00000000
        /*05e0*/ 	.short	0x010a
        /*05e2*/ 	.byte	0x04
	.zero		1


	//   ....[78]....
        /*05e4*/ 	.word	0x00002c30
        /*05e8*/ 	.word	0x000000ff
        /*05ec*/ 	.word	0x00000000
        /*05f0*/ 	.short	0x010a
        /*05f2*/ 	.byte	0x04
	.zero		1


	//   ....[79]....
        /*05f4*/ 	.word	0x00002cc0
        /*05f8*/ 	.word	0x000000ff
        /*05fc*/ 	.word	0x00000000
        /*0600*/ 	.short	0x010a
        /*0602*/ 	.byte	0x04
	.zero		1


	//   ....[80]....
        /*0604*/ 	.word	0x00002d50
        /*0608*/ 	.word	0x000000ff
        /*060c*/ 	.word	0x00000000
        /*0610*/ 	.short	0x010a
        /*0612*/ 	.byte	0x04
	.zero		1


	//   ....[81]....
        /*0614*/ 	.word	0x00002de0
        /*0618*/ 	.word	0x000000ff
        /*061c*/ 	.word	0x00000000
        /*0620*/ 	.short	0x010a
        /*0622*/ 	.byte	0x04
	.zero		1


	//   ....[82]....
        /*0624*/ 	.word	0x00002e70
        /*0628*/ 	.word	0x000000ff
        /*062c*/ 	.word	0x00000000
        /*0630*/ 	.short	0x010a
        /*0632*/ 	.byte	0x04
	.zero		1


	//   ....[83]....
        /*0634*/ 	.word	0x00002f00
        /*0638*/ 	.word	0x000000ff
        /*063c*/ 	.word	0x00000000
        /*0640*/ 	.short	0x010a
        /*0642*/ 	.byte	0x04
	.zero		1


	//   ....[84]....
        /*0644*/ 	.word	0x00002f90
        /*0648*/ 	.word	0x000000ff
        /*064c*/ 	.word	0x00000000
        /*0650*/ 	.short	0x010a
        /*0652*/ 	.byte	0x04
	.zero		1


	//   ....[85]....
        /*0654*/ 	.word	0x00003020
        /*0658*/ 	.word	0x000000ff
        /*065c*/ 	.word	0x00000000
        /*0660*/ 	.short	0x010a
        /*0662*/ 	.byte	0x04
	.zero		1


	//   ....[86]....
        /*0664*/ 	.word	0x000030c0
        /*0668*/ 	.word	0x00000000
        /*066c*/ 	.word	0x00000000
        /*0670*/ 	.short	0x010a
        /*0672*/ 	.byte	0xff
	.zero		1


	//   ....[87]....
        /*0674*/ 	.word	0x000031f0
        /*0678*/ 	.word	0x00000000
        /*067c*/ 	.word	0x000001b0
        /*0680*/ 	.short	0x010a
        /*0682*/ 	.byte	0xff
	.zero		1


	//   ....[88]....
        /*0684*/ 	.word	0x00003260
        /*0688*/ 	.word	0x00000000
        /*068c*/ 	.word	0x00000000
        /*0690*/ 	.short	0x0101
        /*0692*/ 	.byte	0xff
	.zero		1


	//   ....[89]....
        /*0694*/ 	.word	0x00003280
        /*0698*/ 	.word	0x000000ff
        /*069c*/ 	.word	0x00000160
        /*06a0*/ 	.short	0x010a
        /*06a2*/ 	.byte	0x05
	.zero		1


	//   ....[90]....
        /*06a4*/ 	.word	0x000033a0
        /*06a8*/ 	.word	0x00000000
        /*06ac*/ 	.word	0x00000150
        /*06b0*/ 	.short	0x010a
        /*06b2*/ 	.byte	0xff
	.zero		1


	//   ....[91]....
        /*06b4*/ 	.word	0x000034a0
        /*06b8*/ 	.word	0x00000000
        /*06bc*/ 	.word	0x00000000
        /*06c0*/ 	.short	0x0101
        /*06c2*/ 	.byte	0xff
	.zero		1


	//   ....[92]....
        /*06c4*/ 	.word	0x00003530
        /*06c8*/ 	.word	0x000000ff
        /*06cc*/ 	.word	0x00000160
        /*06d0*/ 	.short	0x0106
        /*06d2*/ 	.byte	0x05
	.zero		1


	//   ....[93]....
        /*06d4*/ 	.word	0x00003550
        /*06d8*/ 	.word	0x000000ff
        /*06dc*/ 	.word	0x00000160
        /*06e0*/ 	.short	0x010a
        /*06e2*/ 	.byte	0x05
	.zero		1


	//   ....[94]....
        /*06e4*/ 	.word	0x000035e0
        /*06e8*/ 	.word	0x000000ff
        /*06ec*/ 	.word	0x00000160
        /*06f0*/ 	.short	0x0106
        /*06f2*/ 	.byte	0x04
	.zero		1


	//   ....[95]....
        /*06f4*/ 	.word	0x00003620
        /*06f8*/ 	.word	0x00000000
        /*06fc*/ 	.word	0x00000160
        /*0700*/ 	.short	0x010a
        /*0702*/ 	.byte	0xff
	.zero		1


	//   ....[96]....
        /*0704*/ 	.word	0x00003860
        /*0708*/ 	.word	0x000000ff
        /*070c*/ 	.word	0x00000008
        /*0710*/ 	.short	0x010a
        /*0712*/ 	.byte	0x07
	.zero		1


	//   ....[97]....
        /*0714*/ 	.word	0x00003880
        /*0718*/ 	.word	0x000000ff
        /*071c*/ 	.word	0x00000008
        /*0720*/ 	.short	0x010a
        /*0722*/ 	.byte	0x07
	.zero		1


	//   ....[98]....
        /*0724*/ 	.word	0x00003a10
        /*0728*/ 	.word	0x000000ff
        /*072c*/ 	.word	0x00000008
        /*0730*/ 	.short	0x010a
        /*0732*/ 	.byte	0x07
	.zero		1


	//   ....[99]....
        /*0734*/ 	.word	0x00003a30
        /*0738*/ 	.word	0x000000ff
        /*073c*/ 	.word	0x00000008
        /*0740*/ 	.short	0x010a
        /*0742*/ 	.byte	0x07
	.zero		1


	//   ....[100]....
        /*0744*/ 	.word	0x00003af0
        /*0748*/ 	.word	0x000000ff
        /*074c*/ 	.word	0x00000000
        /*0750*/ 	.short	0x0101
        /*0752*/ 	.byte	0x06
	.zero		1


	//   ....[101]....
        /*0754*/ 	.word	0x00003e30
        /*0758*/ 	.word	0x00000000
        /*075c*/ 	.word	0x00000150
        /*0760*/ 	.short	0x010a
        /*0762*/ 	.byte	0xff
	.zero		1


	//   ....[102]....
        /*0764*/ 	.word	0x00003ef0
        /*0768*/ 	.word	0x00000000
        /*076c*/ 	.word	0x00000000
        /*0770*/ 	.short	0x0101
        /*0772*/ 	.byte	0xff
	.zero		1


	//   ....[103]....
        /*0774*/ 	.word	0x00003fb0
        /*0778*/ 	.word	0x000000ff
        /*077c*/ 	.word	0x00000000
        /*0780*/ 	.short	0x010a
        /*0782*/ 	.byte	0x08
	.zero		1


	//   ....[104]....
        /*0784*/ 	.word	0x00003fc0
        /*0788*/ 	.word	0x000000ff
        /*078c*/ 	.word	0x00000190
        /*0790*/ 	.short	0x010a
        /*0792*/ 	.byte	0x09
	.zero		1


	//   ....[105]....
        /*0794*/ 	.word	0x00004070
        /*0798*/ 	.word	0x000000ff
        /*079c*/ 	.word	0x00000000
        /*07a0*/ 	.short	0x010a
        /*07a2*/ 	.byte	0x08
	.zero		1


	//   ....[106]....
        /*07a4*/ 	.word	0x000041a0
        /*07a8*/ 	.word	0x000000ff
        /*07ac*/ 	.word	0x00000000
        /*07b0*/ 	.short	0x010a
        /*07b2*/ 	.byte	0x1e
	.zero		1


	//   ....[107]....
        /*07b4*/ 	.word	0x000044a0
        /*07b8*/ 	.word	0x000000ff
        /*07bc*/ 	.word	0x00000000
        /*07c0*/ 	.short	0x010a
        /*07c2*/ 	.byte	0x08
	.zero		1


	//   ....[108]....
        /*07c4*/ 	.word	0x00004530
        /*07c8*/ 	.word	0x000000ff
        /*07cc*/ 	.word	0x00000000
        /*07d0*/ 	.short	0x010a
        /*07d2*/ 	.byte	0x08
	.zero		1


	//   ....[109]....
        /*07d4*/ 	.word	0x000045c0
        /*07d8*/ 	.word	0x000000ff
        /*07dc*/ 	.word	0x00000000
        /*07e0*/ 	.short	0x010a
        /*07e2*/ 	.byte	0x08
	.zero		1


	//   ....[110]....
        /*07e4*/ 	.word	0x00004660
        /*07e8*/ 	.word	0x00000000
        /*07ec*/ 	.word	0x00000000
        /*07f0*/ 	.short	0x010a
        /*07f2*/ 	.byte	0xff
	.zero		1


	//   ....[111]....
        /*07f4*/ 	.word	0x000046a0
        /*07f8*/ 	.word	0x00000000
        /*07fc*/ 	.word	0x00000000
        /*0800*/ 	.short	0x010a
        /*0802*/ 	.byte	0xff
	.zero		1


	//   ....[112]....
        /*0804*/ 	.word	0x00004710
        /*0808*/ 	.word	0x000000ff
        /*080c*/ 	.word	0x00000000
        /*0810*/ 	.short	0x0101
        /*0812*/ 	.byte	0x05
	.zero		1


	//   ....[113]....
        /*0814*/ 	.word	0x00004750
        /*0818*/ 	.word	0x000000ff
        /*081c*/ 	.word	0x000001d0
        /*0820*/ 	.short	0x010a
        /*0822*/ 	.byte	0x07
	.zero		1


	//   ....[114]....
        /*0824*/ 	.word	0x000047a0
        /*0828*/ 	.word	0x000000ff
        /*082c*/ 	.word	0x00000000
        /*0830*/ 	.short	0x0101
        /*0832*/ 	.byte	0x05
	.zero		1


	//   ....[115]....
        /*0834*/ 	.word	0x00004ba0
        /*0838*/ 	.word	0x00000000
        /*083c*/ 	.word	0x00000150
        /*0840*/ 	.short	0x010a
        /*0842*/ 	.byte	0xff
	.zero		1


	//   ....[116]....
        /*0844*/ 	.word	0x00004c60
        /*0848*/ 	.word	0x00000000
        /*084c*/ 	.word	0x00000000
        /*0850*/ 	.short	0x0101
        /*0852*/ 	.byte	0xff
	.zero		1


	//   ....[117]....
        /*0854*/ 	.word	0x00004f80
        /*0858*/ 	.word	0x000000ff
        /*085c*/ 	.word	0x00000148
        /*0860*/ 	.short	0x010a
        /*0862*/ 	.byte	0x0d
	.zero		1


	//   ....[118]....
        /*0864*/ 	.word	0x000051a0
        /*0868*/ 	.word	0x000000ff
        /*086c*/ 	.word	0x00000128
        /*0870*/ 	.short	0x010a
        /*0872*/ 	.byte	0x10
	.zero		1


	//   ....[119]....
        /*0874*/ 	.word	0x00005420
        /*0878*/ 	.word	0x000000ff
        /*087c*/ 	.word	0x00000110
        /*0880*/ 	.short	0x010b
        /*0882*/ 	.byte	0x10
	.zero		1


	//   ....[120]....
        /*0884*/ 	.word	0x00005490
        /*0888*/ 	.word	0x000000ff
        /*088c*/ 	.word	0x00000000
        /*0890*/ 	.short	0x0101
        /*0892*/ 	.byte	0x11
	.zero		1


	//   ....[121]....
        /*0894*/ 	.word	0x000054a0
        /*0898*/ 	.word	0x000000ff
        /*089c*/ 	.word	0x00000128
        /*08a0*/ 	.short	0x010a
        /*08a2*/ 	.byte	0x0e
	.zero		1


	//   ....[122]....
        /*08a4*/ 	.word	0x00005750
        /*08a8*/ 	.word	0x000000ff
        /*08ac*/ 	.word	0x00000110
        /*08b0*/ 	.short	0x010b
        /*08b2*/ 	.byte	0x0e
	.zero		1


	//   ....[123]....
        /*08b4*/ 	.word	0x000057c0
        /*08b8*/ 	.word	0x000000ff
        /*08bc*/ 	.word	0x00000000
        /*08c0*/ 	.short	0x0101
        /*08c2*/ 	.byte	0x15
	.zero		1


	//   ....[124]....
        /*08c4*/ 	.word	0x00005810
        /*08c8*/ 	.word	0x000000ff
        /*08cc*/ 	.word	0x00000000
        /*08d0*/ 	.short	0x010a
        /*08d2*/ 	.byte	0x04
	.zero		1


	//   ....[125]....
        /*08d4*/ 	.word	0x000058a0
        /*08d8*/ 	.word	0x000000ff
        /*08dc*/ 	.word	0x00000000
        /*08e0*/ 	.short	0x010a
        /*08e2*/ 	.byte	0x04
	.zero		1


	//   ....[126]....
        /*08e4*/ 	.word	0x00005940
        /*08e8*/ 	.word	0x00000000
        /*08ec*/ 	.word	0x00000000
        /*08f0*/ 	.short	0x010a
        /*08f2*/ 	.byte	0xff
	.zero		1


	//   ....[127]....
        /*08f4*/ 	.word	0x00005c10
        /*08f8*/ 	.word	0x00000000
        /*08fc*/ 	.word	0x00000150
        /*0900*/ 	.short	0x010a
        /*0902*/ 	.byte	0xff
	.zero		1


	//   ....[128]....
        /*0904*/ 	.word	0x00005cd0
        /*0908*/ 	.word	0x00000000
        /*090c*/ 	.word	0x00000000
        /*0910*/ 	.short	0x0101
        /*0912*/ 	.byte	0xff
	.zero		1


	//   ....[129]....
        /*0914*/ 	.word	0x000067a0
        /*0918*/ 	.word	0x00000002
        /*091c*/ 	.word	0x00000110
        /*0920*/ 	.short	0x010a
        /*0922*/ 	.byte	0xff
	.zero		1


	//   ....[130]....
        /*0924*/ 	.word	0x00006800
        /*0928*/ 	.word	0x00000010
        /*092c*/ 	.word	0x00000170
        /*0930*/ 	.short	0x010a
        /*0932*/ 	.byte	0xff
	.zero		1


	//   ....[131]....
        /*0934*/ 	.word	0x00006a80
        /*0938*/ 	.word	0x00000005
        /*093c*/ 	.word	0x00000110
        /*0940*/ 	.short	0x010a
        /*0942*/ 	.byte	0xff
	.zero		1


	//   ....[132]....
        /*0944*/ 	.word	0x00006c00
        /*0948*/ 	.word	0x0000002e
        /*094c*/ 	.word	0x00000170
        /*0950*/ 	.short	0x010a
        /*0952*/ 	.byte	0xff
	.zero		1


	//   ....[133]....
        /*0954*/ 	.word	0x00006e40
        /*0958*/ 	.word	0x0000002e
        /*095c*/ 	.word	0x00000000
        /*0960*/ 	.short	0x0101
        /*0962*/ 	.byte	0xff
	.zero		1


	//   ....[134]....
        /*0964*/ 	.word	0x00008e20
        /*0968*/ 	.word	0x00000000
        /*096c*/ 	.word	0x00000000
        /*0970*/ 	.short	0x0101
        /*0972*/ 	.byte	0xff
	.zero		1


	//   ....[135]....
        /*0974*/ 	.word	0x00008ee0
        /*0978*/ 	.word	0x00000002
        /*097c*/ 	.word	0x00000110
        /*0980*/ 	.short	0x010a
        /*0982*/ 	.byte	0xff
	.zero		1


	//   ....[136]....
        /*0984*/ 	.word	0x00009160
        /*0988*/ 	.word	0x00000000
        /*098c*/ 	.word	0x00000000
        /*0990*/ 	.short	0x0101
        /*0992*/ 	.byte	0xff
	.zero		1


	//   ....[137]....
        /*0994*/ 	.word	0x00009180
        /*0998*/ 	.word	0x00000002
        /*099c*/ 	.word	0x000001c0
        /*09a0*/ 	.short	0x010a
        /*09a2*/ 	.byte	0xff
	.zero		1


	//   ....[138]....
        /*09a4*/ 	.word	0x000091e0
        /*09a8*/ 	.word	0x00000002
        /*09ac*/ 	.word	0x00000088
        /*09b0*/ 	.short	0x010a
        /*09b2*/ 	.byte	0xff
	.zero		1


	//   ....[139]....
        /*09b4*/ 	.word	0x00009240
        /*09b8*/ 	.word	0x00000002
        /*09bc*/ 	.word	0x00000088
        /*09c0*/ 	.short	0x010a
        /*09c2*/ 	.byte	0xff
	.zero		1


	//   ....[140]....
        /*09c4*/ 	.word	0x00009290
        /*09c8*/ 	.word	0x00000002
        /*09cc*/ 	.word	0x00000150
        /*09d0*/ 	.short	0x010a
        /*09d2*/ 	.byte	0xff
	.zero		1


	//   ....[141]....
        /*09d4*/ 	.word	0x000092f0
        /*09d8*/ 	.word	0x00000000
        /*09dc*/ 	.word	0x00000000
        /*09e0*/ 	.short	0x010a
        /*09e2*/ 	.byte	0xff
	.zero		1


	//   ....[142]....
        /*09e4*/ 	.word	0x00009350
        /*09e8*/ 	.word	0x00000000
        /*09ec*/ 	.word	0x00000000
        /*09f0*/ 	.short	0x010a
        /*09f2*/ 	.byte	0xff
	.zero		1


	//   ....[143]....
        /*09f4*/ 	.word	0x000093b0
        /*09f8*/ 	.word	0x00000000
        /*09fc*/ 	.word	0x00000000
        /*0a00*/ 	.short	0x010a
        /*0a02*/ 	.byte	0xff
	.zero		1


	//   ....[144]....
        /*0a04*/ 	.word	0x00009410
        /*0a08*/ 	.word	0x00000000
        /*0a0c*/ 	.word	0x00000000
        /*0a10*/ 	.short	0x010a
        /*0a12*/ 	.byte	0xff
	.zero		1


	//   ....[145]....
        /*0a14*/ 	.word	0x00009470
        /*0a18*/ 	.word	0x00000000
        /*0a1c*/ 	.word	0x00000000
        /*0a20*/ 	.short	0x010a
        /*0a22*/ 	.byte	0xff
	.zero		1


	//   ....[146]....
        /*0a24*/ 	.word	0x000094d0
        /*0a28*/ 	.word	0x00000000
        /*0a2c*/ 	.word	0x00000000
        /*0a30*/ 	.short	0x010a
        /*0a32*/ 	.byte	0xff
	.zero		1


	//   ....[147]....
        /*0a34*/ 	.word	0x00009530
        /*0a38*/ 	.word	0x00000000
        /*0a3c*/ 	.word	0x00000000
        /*0a40*/ 	.short	0x010a
        /*0a42*/ 	.byte	0xff
	.zero		1


	//   ....[148]....
        /*0a44*/ 	.word	0x00009590
        /*0a48*/ 	.word	0x00000000
        /*0a4c*/ 	.word	0x00000000
        /*0a50*/ 	.short	0x010a
        /*0a52*/ 	.byte	0xff
	.zero		1


	//   ....[149]....
        /*0a54*/ 	.word	0x000095f0
        /*0a58*/ 	.word	0x00000000
        /*0a5c*/ 	.word	0x00000000
        /*0a60*/ 	.short	0x010a
        /*0a62*/ 	.byte	0xff
	.zero		1


	//   ....[150]....
        /*0a64*/ 	.word	0x00009650
        /*0a68*/ 	.word	0x00000000
        /*0a6c*/ 	.word	0x00000000
        /*0a70*/ 	.short	0x010a
        /*0a72*/ 	.byte	0xff
	.zero		1


	//   ....[151]....
        /*0a74*/ 	.word	0x000096b0
        /*0a78*/ 	.word	0x00000000
        /*0a7c*/ 	.word	0x00000000
        /*0a80*/ 	.short	0x010a
        /*0a82*/ 	.byte	0xff
	.zero		1


	//   ....[152]....
        /*0a84*/ 	.word	0x00009710
        /*0a88*/ 	.word	0x00000000
        /*0a8c*/ 	.word	0x00000000
        /*0a90*/ 	.short	0x010a
        /*0a92*/ 	.byte	0xff
	.zero		1


	//   ....[153]....
        /*0a94*/ 	.word	0x00009770
        /*0a98*/ 	.word	0x00000000
        /*0a9c*/ 	.word	0x00000000
        /*0aa0*/ 	.short	0x010a
        /*0aa2*/ 	.byte	0xff
	.zero		1


	//   ....[154]....
        /*0aa4*/ 	.word	0x000097d0
        /*0aa8*/ 	.word	0x00000000
        /*0aac*/ 	.word	0x00000000
        /*0ab0*/ 	.short	0x010a
        /*0ab2*/ 	.byte	0xff
	.zero		1


	//   ....[155]....
        /*0ab4*/ 	.word	0x00009830
        /*0ab8*/ 	.word	0x00000000
        /*0abc*/ 	.word	0x00000000
        /*0ac0*/ 	.short	0x010a
        /*0ac2*/ 	.byte	0xff
	.zero		1


	//   ....[156]....
        /*0ac4*/ 	.word	0x00009890
        /*0ac8*/ 	.word	0x00000000
        /*0acc*/ 	.word	0x00000000
        /*0ad0*/ 	.short	0x010a
        /*0ad2*/ 	.byte	0xff
	.zero		1


	//   ....[157]....
        /*0ad4*/ 	.word	0x000098e0
        /*0ad8*/ 	.word	0x00000000
        /*0adc*/ 	.word	0x000001b0
        /*0ae0*/ 	.short	0x010a
        /*0ae2*/ 	.byte	0xff
	.zero		1


	//   ....[158]....
        /*0ae4*/ 	.word	0x00009940
        /*0ae8*/ 	.word	0x00000000
        /*0aec*/ 	.word	0x00000160
        /*0af0*/ 	.short	0x010a
        /*0af2*/ 	.byte	0xff
	.zero		1


	//   ....[159]....
        /*0af4*/ 	.word	0x00009990
        /*0af8*/ 	.word	0x00000000
        /*0afc*/ 	.word	0x00000150
        /*0b00*/ 	.short	0x010a
        /*0b02*/ 	.byte	0xff
	.zero		1


	//   ....[160]....
        /*0b04*/ 	.word	0x000099f0
        /*0b08*/ 	.word	0x00000000
        /*0b0c*/ 	.word	0x00000160
        /*0b10*/ 	.short	0x010a
        /*0b12*/ 	.byte	0xff
	.zero		1


	//   ....[161]....
        /*0b14*/ 	.word	0x00009a50
        /*0b18*/ 	.word	0x00000004
        /*0b1c*/ 	.word	0x00000008
        /*0b20*/ 	.short	0x010a
        /*0b22*/ 	.byte	0xff
	.zero		1


	//   ....[162]....
        /*0b24*/ 	.word	0x00009b30
        /*0b28*/ 	.word	0x00000002
        /*0b2c*/ 	.word	0x00000008
        /*0b30*/ 	.short	0x010a
        /*0b32*/ 	.byte	0xff
	.zero		1


	//   ....[163]....
        /*0b34*/ 	.word	0x00009b80
        /*0b38*/ 	.word	0x00000000
        /*0b3c*/ 	.word	0x00000150
        /*0b40*/ 	.short	0x010a
        /*0b42*/ 	.byte	0xff
	.zero		1


	//   ....[164]....
        /*0b44*/ 	.word	0x00009be0
        /*0b48*/ 	.word	0x00000000
        /*0b4c*/ 	.word	0x00000190
        /*0b50*/ 	.short	0x010a
        /*0b52*/ 	.byte	0xff
	.zero		1


	//   ....[165]....
        /*0b54*/ 	.word	0x00009c40
        /*0b58*/ 	.word	0x00000000
        /*0b5c*/ 	.word	0x00000000
        /*0b60*/ 	.short	0x010a
        /*0b62*/ 	.byte	0xff
	.zero		1


	//   ....[166]....
        /*0b64*/ 	.word	0x00009ca0
        /*0b68*/ 	.word	0x00000000
        /*0b6c*/ 	.word	0x00000000
        /*0b70*/ 	.short	0x010a
        /*0b72*/ 	.byte	0xff
	.zero		1


	//   ....[167]....
        /*0b74*/ 	.word	0x00009d00
        /*0b78*/ 	.word	0x00000000
        /*0b7c*/ 	.word	0x00000000
        /*0b80*/ 	.short	0x010a
        /*0b82*/ 	.byte	0xff
	.zero		1


	//   ....[168]....
        /*0b84*/ 	.word	0x00009d60
        /*0b88*/ 	.word	0x00000000
        /*0b8c*/ 	.word	0x00000000
        /*0b90*/ 	.short	0x010a
        /*0b92*/ 	.byte	0xff
	.zero		1


	//   ....[169]....
        /*0b94*/ 	.word	0x00009dc0
        /*0b98*/ 	.word	0x00000000
        /*0b9c*/ 	.word	0x000001d0
        /*0ba0*/ 	.short	0x010a
        /*0ba2*/ 	.byte	0xff
	.zero		1


	//   ....[170]....
        /*0ba4*/ 	.word	0x00009e10
        /*0ba8*/ 	.word	0x00000000
        /*0bac*/ 	.word	0x00000150
        /*0bb0*/ 	.short	0x010a
        /*0bb2*/ 	.byte	0xff
	.zero		1


	//   ....[171]....
        /*0bb4*/ 	.word	0x00009e70
        /*0bb8*/ 	.word	0x00000000
        /*0bbc*/ 	.word	0x00000148
        /*0bc0*/ 	.short	0x010a
        /*0bc2*/ 	.byte	0xff
	.zero		1


	//   ....[172]....
        /*0bc4*/ 	.word	0x00009ed0
        /*0bc8*/ 	.word	0x00000000
        /*0bcc*/ 	.word	0x00000128
        /*0bd0*/ 	.short	0x010a
        /*0bd2*/ 	.byte	0xff
	.zero		1


	//   ....[173]....
        /*0bd4*/ 	.word	0x00009f30
        /*0bd8*/ 	.word	0x00000000
        /*0bdc*/ 	.word	0x00000128
        /*0be0*/ 	.short	0x010a
        /*0be2*/ 	.byte	0xff
	.zero		1


	//   ....[174]....
        /*0be4*/ 	.word	0x00009f90
        /*0be8*/ 	.word	0x00000000
        /*0bec*/ 	.word	0x00000000
        /*0bf0*/ 	.short	0x010a
        /*0bf2*/ 	.byte	0xff
	.zero		1


	//   ....[175]....
        /*0bf4*/ 	.word	0x00009ff0
        /*0bf8*/ 	.word	0x00000000
        /*0bfc*/ 	.word	0x00000000
        /*0c00*/ 	.short	0x010a
        /*0c02*/ 	.byte	0xff
	.zero		1


	//   ....[176]....
        /*0c04*/ 	.word	0x0000a040
        /*0c08*/ 	.word	0x00000000
        /*0c0c*/ 	.word	0x00000150
        /*0c10*/ 	.short	0x010a
        /*0c12*/ 	.byte	0xff
	.zero		1


	//   ....[177]....
        /*0c14*/ 	.word	0x0000a090
        /*0c18*/ 	.word	0x00000005
        /*0c1c*/ 	.word	0x00000110
        /*0c20*/ 	.short	0x010a
        /*0c22*/ 	.byte	0xff
	.zero		1


	//   ....[178]....
        /*0c24*/ 	.word	0x0000a0e0
        /*0c28*/ 	.word	0x0000002e
        /*0c2c*/ 	.word	0x00000170
        /*0c30*/ 	.short	0x010a
        /*0c32*/ 	.byte	0xff
	.zero		1


	//----- nvinfo : EIATTR_NUM_MBARRIERS
	.align		4
.L_49:
        /*0c34*/ 	.byte	0x03, 0x38
        /*0c36*/ 	.short	0x003b


	//----- nvinfo : EIATTR_EXIT_INSTR_OFFSETS
	.align		4
        /*0c38*/ 	.byte	0x04, 0x1c
        /*0c3a*/ 	.short	(.L_51 - .L_50)


	//   ....[0]....
.L_50:
        /*0c3c*/ 	.word	0x000030f0


	//   ....[1]....
        /*0c40*/ 	.word	0x000035f0


	//   ....[2]....
        /*0c44*/ 	.word	0x00003650


	//   ....[3]....
        /*0c48*/ 	.word	0x000049d0


	//   ....[4]....
        /*0c4c*/ 	.word	0x00005970


	//   ....[5]....
        /*0c50*/ 	.word	0x000059b0


	//   ....[6]....
        /*0c54*/ 	.word	0x00009050


	//   ....[7]....
        /*0c58*/ 	.word	0x000090d0


	//   ....[8]....
        /*0c5c*/ 	.word	0x00009100


	//   ....[9]....
        /*0c60*/ 	.word	0x00009170


	//----- nvinfo : EIATTR_MAX_THREADS
	.align		4
.L_51:
        /*0c64*/ 	.byte	0x04, 0x05
        /*0c66*/ 	.short	(.L_53 - .L_52)
.L_52:
        /*0c68*/ 	.word	0x00000100
        /*0c6c*/ 	.word	0x00000001
        /*0c70*/ 	.word	0x00000001


	//----- nvinfo : EIATTR_CRS_STACK_SIZE
	.align		4
.L_53:
        /*0c74*/ 	.byte	0x04, 0x1e
        /*0c76*/ 	.short	(.L_55 - .L_54)
.L_54:
        /*0c78*/ 	.word	0x00000000


	//----- nvinfo : EIATTR_CBANK_PARAM_SIZE
	.align		4
.L_55:
        /*0c7c*/ 	.byte	0x03, 0x19
        /*0c7e*/ 	.short	0x0800


	//----- nvinfo : EIATTR_PARAM_CBANK
	.align		4
        /*0c80*/ 	.byte	0x04, 0x0a
        /*0c82*/ 	.short	(.L_57 - .L_56)
	.align		4
.L_56:
        /*0c84*/ 	.word	index@(.nv.constant0._ZN7cutlass13device_kernelINS_4gemm6kernel13GemmUniversalIN4cute5tupleIJiiiiEEENS1_10collective13CollectiveMmaINS1_35MainloopSm100TmaUmmaWarpSpecializedILi17ELi2ELi4ENS5_IJNS4_1CILi2EEENSA_ILi1EEESC_EEEEENS5_IJNSA_ILi128EEENSA_ILi64EEESG_EEENS_6half_tENS5_IJlSC_lEEESI_SJ_NS4_8TiledMMAINS4_8MMA_AtomIJNS4_26SM100_MMA_F16BF16_2x1SM_SSISI_SI_fLi128ELi64ELNS4_4UMMA5MajorE0ELSO_0ELNSN_7ScaleInE0ELSP_0EEEEEENS4_6LayoutINS5_IJSC_SC_SC_EEENS5_IJNSA_ILi0EEESU_SU_EEEEENS5_IJNS4_10UnderscoreESX_SX_EEEEENS4_18SM100_TMA_2SM_LOADENS4_14ComposedLayoutINS4_7SwizzleILi3ELi4ELi3EEENS4_18smem_ptr_flag_bitsILi16EEENSS_INS5_IJNSA_ILi8EEESG_EEENS5_IJSG_SC_EEEEEEEvNS4_8identityES10_S1A_vS1B_EENS_8epilogue10collective18CollectiveEpilogueINS1D_23Sm100TmaWarpSpecializedILi3ELi2ELi16ELb1ELb0EEEJNS5_IJSG_SG_SG_EEENS5_IJNSS_ISG_SC_EENSS_INS5_IJNSA_ILi16EEESB_EEENS5_IJSC_NSA_ILi32EEEEEEEEEEESI_SJ_SI_SJ_NS1D_6fusion15FusionCallbacksIS1H_NS1Q_13LinCombEltActINS1D_6thread7SigmoidESI_fSI_fLNS_15FloatRoundStyleE2EEES1I_S1P_JEEENS4_5SM1004TMEM4LOAD26SM100_TMEM_LOAD_32dp32b16xENS4_13SM90_TMA_LOADENS11_INS12_ILi1ELi4ELi3EEES15_NSS_INS5_IJS16_S1K_EEENS5_IJS1K_SC_EEEEEEENS4_39AutoVectorizingCopyWithAssumedAlignmentILi128EEENS4_14SM90_TMA_STOREES27_S29_S29_EEEvvEEEEvNT_6ParamsE)
        /*0c88*/ 	.short	0x0380
        /*0c8a*/ 	.short	0x0800


	//----- nvinfo : EIATTR_SW_WAR
	.align		4
.L_57:
        /*0c8c*/ 	.byte	0x04, 0x36
        /*0c8e*/ 	.short	(.L_59 - .L_58)
.L_58:
        /*0c90*/ 	.word	0x00000008
.L_59:


//--------------------- .nv.callgraph             --------------------------
	.section	.nv.callgraph,"",@"SHT_CUDA_CALLGRAPH"
	.align	4
	.sectionentsize	8
	.align		4
        /*0000*/ 	.word	0x00000000
	.align		4
        /*0004*/ 	.word	0xffffffff
	.align		4
        /*0008*/ 	.word	index@(_ZN7cutlass13device_kernelINS_4gemm6kernel13GemmUniversalIN4cute5tupleIJiiiiEEENS1_10collective13CollectiveMmaINS1_35MainloopSm100TmaUmmaWarpSpecializedILi17ELi2ELi4ENS5_IJNS4_1CILi2EEENSA_ILi1EEESC_EEEEENS5_IJNSA_ILi128EEENSA_ILi64EEESG_EEENS_6half_tENS5_IJlSC_lEEESI_SJ_NS4_8TiledMMAINS4_8MMA_AtomIJNS4_26SM100_MMA_F16BF16_2x1SM_SSISI_SI_fLi128ELi64ELNS4_4UMMA5MajorE0ELSO_0ELNSN_7ScaleInE0ELSP_0EEEEEENS4_6LayoutINS5_IJSC_SC_SC_EEENS5_IJNSA_ILi0EEESU_SU_EEEEENS5_IJNS4_10UnderscoreESX_SX_EEEEENS4_18SM100_TMA_2SM_LOADENS4_14ComposedLayoutINS4_7SwizzleILi3ELi4ELi3EEENS4_18smem_ptr_flag_bitsILi16EEENSS_INS5_IJNSA_ILi8EEESG_EEENS5_IJSG_SC_EEEEEEEvNS4_8identityES10_S1A_vS1B_EENS_8epilogue10collective18CollectiveEpilogueINS1D_23Sm100TmaWarpSpecializedILi3ELi2ELi16ELb1ELb0EEEJNS5_IJSG_SG_SG_EEENS5_IJNSS_ISG_SC_EENSS_INS5_IJNSA_ILi16EEESB_EEENS5_IJSC_NSA_ILi32EEEEEEEEEEESI_SJ_SI_SJ_NS1D_6fusion15FusionCallbacksIS1H_NS1Q_13LinCombEltActINS1D_6thread7SigmoidESI_fSI_fLNS_15FloatRoundStyleE2EEES1I_S1P_JEEENS4_5SM1004TMEM4LOAD26SM100_TMEM_LOAD_32dp32b16xENS4_13SM90_TMA_LOADENS11_INS12_ILi1ELi4ELi3EEES15_NSS_INS5_IJS16_S1K_EEENS5_IJS1K_SC_EEEEEEENS4_39AutoVectorizingCopyWithAssumedAlignmentILi128EEENS4_14SM90_TMA_STOREES27_S29_S29_EEEvvEEEEvNT_6ParamsE)
	.align		4
        /*000c*/ 	.word	index@(__assertfail)
	.align		4
        /*0010*/ 	.word	0x00000000
	.align		4
        /*0014*/ 	.word	0xfffffffe
	.align		4
        /*0018*/ 	.word	0x00000000
	.align		4
        /*001c*/ 	.word	0xfffffffd
	.align		4
        /*0020*/ 	.word	0x00000000
	.align		4
        /*0024*/ 	.word	0xfffffffc


//--------------------- .nv.constant4             --------------------------
	.section	.nv.constant4,"a",@progbits
	.align	8
	.align		8
.nv.constant4:
        /*0000*/ 	.dword	__assertfail
	.align		8
        /*0008*/ 	.dword	__unnamed_1
	.align		8
        /*0010*/ 	.dword	__unnamed_2
	.align		8
        /*0018*/ 	.dword	_ZN39_INTERNAL_971b13dc_4_k_cu_6403b0ab_29744cuda3std3__45__cpo5beginE
	.align		8
        /*0020*/ 	.dword	_ZN39_INTERNAL_971b13dc_4_k_cu_6403b0ab_29744cuda3std3__45__cpo3endE
	.align		8
        /*0028*/ 	.dword	_ZN39_INTERNAL_971b13dc_4_k_cu_6403b0ab_29744cuda3std3__45__cpo6cbeginE
	.align		8
        /*0030*/ 	.dword	_ZN39_INTERNAL_971b13dc_4_k_cu_6403b0ab_29744cuda3std3__45__cpo4cendE
	.align		8
        /*0038*/ 	.dword	_ZN39_INTERNAL_971b13dc_4_k_cu_6403b0ab_29744cuda3std3__441_GLOBAL__N__971b13dc_4_k_cu_6403b0ab_29746ignoreE
	.align		8
        /*0040*/ 	.dword	_ZN39_INTERNAL_971b13dc_4_k_cu_6403b0ab_29744cuda3std3__419piecewise_constructE
	.align		8
        /*0048*/ 	.dword	_ZN39_INTERNAL_971b13dc_4_k_cu_6403b0ab_29744cuda3std3__48in_placeE
	.align		8
        /*0050*/ 	.dword	_ZN39_INTERNAL_971b13dc_4_k_cu_6403b0ab_29744cuda3std6ranges3__45__cpo4swapE
	.align		8
        /*0058*/ 	.dword	_ZN39_INTERNAL_971b13dc_4_k_cu_6403b0ab_29744cuda3std6ranges3__45__cpo9iter_moveE
	.align		8
        /*0060*/ 	.dword	_ZN39_INTERNAL_971b13dc_4_k_cu_6403b0ab_29744cute7productE
	.align		8
        /*0068*/ 	.dword	_ZN39_INTERNAL_971b13dc_4_k_cu_6403b0ab_29744cute1_E
	.align		8
        /*0070*/ 	.dword	$str$25
	.align		8
        /*0078*/ 	.dword	$str$26
	.align		8
        /*0080*/ 	.dword	$str$27
	.align		8
        /*0088*/ 	.dword	$str$28


//--------------------- .text._ZN7cutlass13device_kernelINS_4gemm6kernel13GemmUniversalIN4cute5tupleIJiiiiEEENS1_10collective13CollectiveMmaINS1_35MainloopSm100TmaUmmaWarpSpecializedILi17ELi2ELi4ENS5_IJNS4_1CILi2EEENSA_ILi1EEESC_EEEEENS5_IJNSA_ILi128EEENSA_ILi64EEESG_EEENS_6half_tENS5_IJlSC_lEEESI_SJ_NS4_8TiledMMAINS4_8MMA_AtomIJNS4_26SM100_MMA_F16BF16_2x1SM_SSISI_SI_fLi128ELi64ELNS4_4UMMA5MajorE0ELSO_0ELNSN_7ScaleInE0ELSP_0EEEEEENS4_6LayoutINS5_IJSC_SC_SC_EEENS5_IJNSA_ILi0EEESU_SU_EEEEENS5_IJNS4_10UnderscoreESX_SX_EEEEENS4_18SM100_TMA_2SM_LOADENS4_14ComposedLayoutINS4_7SwizzleILi3ELi4ELi3EEENS4_18smem_ptr_flag_bitsILi16EEENSS_INS5_IJNSA_ILi8EEESG_EEENS5_IJSG_SC_EEEEEEEvNS4_8identityES10_S1A_vS1B_EENS_8epilogue10collective18CollectiveEpilogueINS1D_23Sm100TmaWarpSpecializedILi3ELi2ELi16ELb1ELb0EEEJNS5_IJSG_SG_SG_EEENS5_IJNSS_ISG_SC_EENSS_INS5_IJNSA_ILi16EEESB_EEENS5_IJSC_NSA_ILi32EEEEEEEEEEESI_SJ_SI_SJ_NS1D_6fusion15FusionCallbacksIS1H_NS1Q_13LinCombEltActINS1D_6thread7SigmoidESI_fSI_fLNS_15FloatRoundStyleE2EEES1I_S1P_JEEENS4_5SM1004TMEM4LOAD26SM100_TMEM_LOAD_32dp32b16xENS4_13SM90_TMA_LOADENS11_INS12_ILi1ELi4ELi3EEES15_NSS_INS5_IJS16_S1K_EEENS5_IJS1K_SC_EEEEEEENS4_39AutoVectorizingCopyWithAssumedAlignmentILi128EEENS4_14SM90_TMA_STOREES27_S29_S29_EEEvvEEEEvNT_6ParamsE --------------------------
	.section	.text._ZN7cutlass13device_kernelINS_4gemm6kernel13GemmUniversalIN4cute5tupleIJiiiiEEENS1_10collective13CollectiveMmaINS1_35MainloopSm100TmaUmmaWarpSpecializedILi17ELi2ELi4ENS5_IJNS4_1CILi2EEENSA_ILi1EEESC_EEEEENS5_IJNSA_ILi128EEENSA_ILi64EEESG_EEENS_6half_tENS5_IJlSC_lEEESI_SJ_NS4_8TiledMMAINS4_8MMA_AtomIJNS4_26SM100_MMA_F16BF16_2x1SM_SSISI_SI_fLi128ELi64ELNS4_4UMMA5MajorE0ELSO_0ELNSN_7ScaleInE0ELSP_0EEEEEENS4_6LayoutINS5_IJSC_SC_SC_EEENS5_IJNSA_ILi0EEESU_SU_EEEEENS5_IJNS4_10UnderscoreESX_SX_EEEEENS4_18SM100_TMA_2SM_LOADENS4_14ComposedLayoutINS4_7SwizzleILi3ELi4ELi3EEENS4_18smem_ptr_flag_bitsILi16EEENSS_INS5_IJNSA_ILi8EEESG_EEENS5_IJSG_SC_EEEEEEEvNS4_8identityES10_S1A_vS1B_EENS_8epilogue10collective18CollectiveEpilogueINS1D_23Sm100TmaWarpSpecializedILi3ELi2ELi16ELb1ELb0EEEJNS5_IJSG_SG_SG_EEENS5_IJNSS_ISG_SC_EENSS_INS5_IJNSA_ILi16EEESB_EEENS5_IJSC_NSA_ILi32EEEEEEEEEEESI_SJ_SI_SJ_NS1D_6fusion15FusionCallbacksIS1H_NS1Q_13LinCombEltActINS1D_6thread7SigmoidESI_fSI_fLNS_15FloatRoundStyleE2EEES1I_S1P_JEEENS4_5SM1004TMEM4LOAD26SM100_TMEM_LOAD_32dp32b16xENS4_13SM90_TMA_LOADENS11_INS12_ILi1ELi4ELi3EEES15_NSS_INS5_IJS16_S1K_EEENS5_IJS1K_SC_EEEEEEENS4_39AutoVectorizingCopyWithAssumedAlignmentILi128EEENS4_14SM90_TMA_STOREES27_S29_S29_EEEvvEEEEvNT_6ParamsE,"ax",@progbits
	.align	128
.text._ZN7cutlass13device_kernelINS_4gemm6kernel13GemmUniversalIN4cute5tupleIJiiiiEEENS1_10collective13CollectiveMmaINS1_35MainloopSm100TmaUmmaWarpSpecializedILi17ELi2ELi4ENS5_IJNS4_1CILi2EEENSA_ILi1EEESC_EEEEENS5_IJNSA_ILi128EEENSA_ILi64EEESG_EEENS_6half_tENS5_IJlSC_lEEESI_SJ_NS4_8TiledMMAINS4_8MMA_AtomIJNS4_26SM100_MMA_F16BF16_2x1SM_SSISI_SI_fLi128ELi64ELNS4_4UMMA5MajorE0ELSO_0ELNSN_7ScaleInE0ELSP_0EEEEEENS4_6LayoutINS5_IJSC_SC_SC_EEENS5_IJNSA_ILi0EEESU_SU_EEEEENS5_IJNS4_10UnderscoreESX_SX_EEEEENS4_18SM100_TMA_2SM_LOADENS4_14ComposedLayoutINS4_7SwizzleILi3ELi4ELi3EEENS4_18smem_ptr_flag_bitsILi16EEENSS_INS5_IJNSA_ILi8EEESG_EEENS5_IJSG_SC_EEEEEEEvNS4_8identityES10_S1A_vS1B_EENS_8epilogue10collective18CollectiveEpilogueINS1D_23Sm100TmaWarpSpecializedILi3ELi2ELi16ELb1ELb0EEEJNS5_IJSG_SG_SG_EEENS5_IJNSS_ISG_SC_EENSS_INS5_IJNSA_ILi16EEESB_EEENS5_IJSC_NSA_ILi32EEEEEEEEEEESI_SJ_SI_SJ_NS1D_6fusion15FusionCallbacksIS1H_NS1Q_13LinCombEltActINS1D_6thread7SigmoidESI_fSI_fLNS_15FloatRoundStyleE2EEES1I_S1P_JEEENS4_5SM1004TMEM4LOAD26SM100_TMEM_LOAD_32dp32b16xENS4_13SM90_TMA_LOADENS11_INS12_ILi1ELi4ELi3EEES15_NSS_INS5_IJS16_S1K_EEENS5_IJS1K_SC_EEEEEEENS4_39AutoVectorizingCopyWithAssumedAlignmentILi128EEENS4_14SM90_TMA_STOREES27_S29_S29_EEEvvEEEEvNT_6ParamsE:
        .type           _ZN7cutlass13device_kernelINS_4gemm6kernel13GemmUniversalIN4cute5tupleIJiiiiEEENS1_10collective13CollectiveMmaINS1_35MainloopSm100TmaUmmaWarpSpecializedILi17ELi2ELi4ENS5_IJNS4_1CILi2EEENSA_ILi1EEESC_EEEEENS5_IJNSA_ILi128EEENSA_ILi64EEESG_EEENS_6half_tENS5_IJlSC_lEEESI_SJ_NS4_8TiledMMAINS4_8MMA_AtomIJNS4_26SM100_MMA_F16BF16_2x1SM_SSISI_SI_fLi128ELi64ELNS4_4UMMA5MajorE0ELSO_0ELNSN_7ScaleInE0ELSP_0EEEEEENS4_6LayoutINS5_IJSC_SC_SC_EEENS5_IJNSA_ILi0EEESU_SU_EEEEENS5_IJNS4_10UnderscoreESX_SX_EEEEENS4_18SM100_TMA_2SM_LOADENS4_14ComposedLayoutINS4_7SwizzleILi3ELi4ELi3EEENS4_18smem_ptr_flag_bitsILi16EEENSS_INS5_IJNSA_ILi8EEESG_EEENS5_IJSG_SC_EEEEEEEvNS4_8identityES10_S1A_vS1B_EENS_8epilogue10collective18CollectiveEpilogueINS1D_23Sm100TmaWarpSpecializedILi3ELi2ELi16ELb1ELb0EEEJNS5_IJSG_SG_SG_EEENS5_IJNSS_ISG_SC_EENSS_INS5_IJNSA_ILi16EEESB_EEENS5_IJSC_NSA_ILi32EEEEEEEEEEESI_SJ_SI_SJ_NS1D_6fusion15FusionCallbacksIS1H_NS1Q_13LinCombEltActINS1D_6thread7SigmoidESI_fSI_fLNS_15FloatRoundStyleE2EEES1I_S1P_JEEENS4_5SM1004TMEM4LOAD26SM100_TMEM_LOAD_32dp32b16xENS4_13SM90_TMA_LOADENS11_INS12_ILi1ELi4ELi3EEES15_NSS_INS5_IJS16_S1K_EEENS5_IJS1K_SC_EEEEEEENS4_39AutoVectorizingCopyWithAssumedAlignmentILi128EEENS4_14SM90_TMA_STOREES27_S29_S29_EEEvvEEEEvNT_6ParamsE,@function
        .size           _ZN7cutlass13device_kernelINS_4gemm6kernel13GemmUniversalIN4cute5tupleIJiiiiEEENS1_10collective13CollectiveMmaINS1_35MainloopSm100TmaUmmaWarpSpecializedILi17ELi2ELi4ENS5_IJNS4_1CILi2EEENSA_ILi1EEESC_EEEEENS5_IJNSA_ILi128EEENSA_ILi64EEESG_EEENS_6half_tENS5_IJlSC_lEEESI_SJ_NS4_8TiledMMAINS4_8MMA_AtomIJNS4_26SM100_MMA_F16BF16_2x1SM_SSISI_SI_fLi128ELi64ELNS4_4UMMA5MajorE0ELSO_0ELNSN_7ScaleInE0ELSP_0EEEEEENS4_6LayoutINS5_IJSC_SC_SC_EEENS5_IJNSA_ILi0EEESU_SU_EEEEENS5_IJNS4_10UnderscoreESX_SX_EEEEENS4_18SM100_TMA_2SM_LOADENS4_14ComposedLayoutINS4_7SwizzleILi3ELi4ELi3EEENS4_18smem_ptr_flag_bitsILi16EEENSS_INS5_IJNSA_ILi8EEESG_EEENS5_IJSG_SC_EEEEEEEvNS4_8identityES10_S1A_vS1B_EENS_8epilogue10collective18CollectiveEpilogueINS1D_23Sm100TmaWarpSpecializedILi3ELi2ELi16ELb1ELb0EEEJNS5_IJSG_SG_SG_EEENS5_IJNSS_ISG_SC_EENSS_INS5_IJNSA_ILi16EEESB_EEENS5_IJSC_NSA_ILi32EEEEEEEEEEESI_SJ_SI_SJ_NS1D_6fusion15FusionCallbacksIS1H_NS1Q_13LinCombEltActINS1D_6thread7SigmoidESI_fSI_fLNS_15FloatRoundStyleE2EEES1I_S1P_JEEENS4_5SM1004TMEM4LOAD26SM100_TMEM_LOAD_32dp32b16xENS4_13SM90_TMA_LOADENS11_INS12_ILi1ELi4ELi3EEES15_NSS_INS5_IJS16_S1K_EEENS5_IJS1K_SC_EEEEEEENS4_39AutoVectorizingCopyWithAssumedAlignmentILi128EEENS4_14SM90_TMA_STOREES27_S29_S29_EEEvvEEEEvNT_6ParamsE,(.L_x_265 - _ZN7cutlass13device_kernelINS_4gemm6kernel13GemmUniversalIN4cute5tupleIJiiiiEEENS1_10collective13CollectiveMmaINS1_35MainloopSm100TmaUmmaWarpSpecializedILi17ELi2ELi4ENS5_IJNS4_1CILi2EEENSA_ILi1EEESC_EEEEENS5_IJNSA_ILi128EEENSA_ILi64EEESG_EEENS_6half_tENS5_IJlSC_lEEESI_SJ_NS4_8TiledMMAINS4_8MMA_AtomIJNS4_26SM100_MMA_F16BF16_2x1SM_SSISI_SI_fLi128ELi64ELNS4_4UMMA5MajorE0ELSO_0ELNSN_7ScaleInE0ELSP_0EEEEEENS4_6LayoutINS5_IJSC_SC_SC_EEENS5_IJNSA_ILi0EEESU_SU_EEEEENS5_IJNS4_10UnderscoreESX_SX_EEEEENS4_18SM100_TMA_2SM_LOADENS4_14ComposedLayoutINS4_7SwizzleILi3ELi4ELi3EEENS4_18smem_ptr_flag_bitsILi16EEENSS_INS5_IJNSA_ILi8EEESG_EEENS5_IJSG_SC_EEEEEEEvNS4_8identityES10_S1A_vS1B_EENS_8epilogue10collective18CollectiveEpilogueINS1D_23Sm100TmaWarpSpecializedILi3ELi2ELi16ELb1ELb0EEEJNS5_IJSG_SG_SG_EEENS5_IJNSS_ISG_SC_EENSS_INS5_IJNSA_ILi16EEESB_EEENS5_IJSC_NSA_ILi32EEEEEEEEEEESI_SJ_SI_SJ_NS1D_6fusion15FusionCallbacksIS1H_NS1Q_13LinCombEltActINS1D_6thread7SigmoidESI_fSI_fLNS_15FloatRoundStyleE2EEES1I_S1P_JEEENS4_5SM1004TMEM4LOAD26SM100_TMEM_LOAD_32dp32b16xENS4_13SM90_TMA_LOADENS11_INS12_ILi1ELi4ELi3EEES15_NSS_INS5_IJS16_S1K_EEENS5_IJS1K_SC_EEEEEEENS4_39AutoVectorizingCopyWithAssumedAlignmentILi128EEENS4_14SM90_TMA_STOREES27_S29_S29_EEEvvEEEEvNT_6ParamsE)
        .other          _ZN7cutlass13device_kernelINS_4gemm6kernel13GemmUniversalIN4cute5tupleIJiiiiEEENS1_10collective13CollectiveMmaINS1_35MainloopSm100TmaUmmaWarpSpecializedILi17ELi2ELi4ENS5_IJNS4_1CILi2EEENSA_ILi1EEESC_EEEEENS5_IJNSA_ILi128EEENSA_ILi64EEESG_EEENS_6half_tENS5_IJlSC_lEEESI_SJ_NS4_8TiledMMAINS4_8MMA_AtomIJNS4_26SM100_MMA_F16BF16_2x1SM_SSISI_SI_fLi128ELi64ELNS4_4UMMA5MajorE0ELSO_0ELNSN_7ScaleInE0ELSP_0EEEEEENS4_6LayoutINS5_IJSC_SC_SC_EEENS5_IJNSA_ILi0EEESU_SU_EEEEENS5_IJNS4_10UnderscoreESX_SX_EEEEENS4_18SM100_TMA_2SM_LOADENS4_14ComposedLayoutINS4_7SwizzleILi3ELi4ELi3EEENS4_18smem_ptr_flag_bitsILi16EEENSS_INS5_IJNSA_ILi8EEESG_EEENS5_IJSG_SC_EEEEEEEvNS4_8identityES10_S1A_vS1B_EENS_8epilogue10collective18CollectiveEpilogueINS1D_23Sm100TmaWarpSpecializedILi3ELi2ELi16ELb1ELb0EEEJNS5_IJSG_SG_SG_EEENS5_IJNSS_ISG_SC_EENSS_INS5_IJNSA_ILi16EEESB_EEENS5_IJSC_NSA_ILi32EEEEEEEEEEESI_SJ_SI_SJ_NS1D_6fusion15FusionCallbacksIS1H_NS1Q_13LinCombEltActINS1D_6thread7SigmoidESI_fSI_fLNS_15FloatRoundStyleE2EEES1I_S1P_JEEENS4_5SM1004TMEM4LOAD26SM100_TMEM_LOAD_32dp32b16xENS4_13SM90_TMA_LOADENS11_INS12_ILi1ELi4ELi3EEES15_NSS_INS5_IJS16_S1K_EEENS5_IJS1K_SC_EEEEEEENS4_39AutoVectorizingCopyWithAssumedAlignmentILi128EEENS4_14SM90_TMA_STOREES27_S29_S29_EEEvvEEEEvNT_6ParamsE,@"STO_CUDA_ENTRY STV_DEFAULT"
_ZN7cutlass13device_kernelINS_4gemm6kernel13GemmUniversalIN4cute5tupleIJiiiiEEENS1_10collective13CollectiveMmaINS1_35MainloopSm100TmaUmmaWarpSpecializedILi17ELi2ELi4ENS5_IJNS4_1CILi2EEENSA_ILi1EEESC_EEEEENS5_IJNSA_ILi128EEENSA_ILi64EEESG_EEENS_6half_tENS5_IJlSC_lEEESI_SJ_NS4_8TiledMMAINS4_8MMA_AtomIJNS4_26SM100_MMA_F16BF16_2x1SM_SSISI_SI_fLi128ELi64ELNS4_4UMMA5MajorE0ELSO_0ELNSN_7ScaleInE0ELSP_0EEEEEENS4_6LayoutINS5_IJSC_SC_SC_EEENS5_IJNSA_ILi0EEESU_SU_EEEEENS5_IJNS4_10UnderscoreESX_SX_EEEEENS4_18SM100_TMA_2SM_LOADENS4_14ComposedLayoutINS4_7SwizzleILi3ELi4ELi3EEENS4_18smem_ptr_flag_bitsILi16EEENSS_INS5_IJNSA_ILi8EEESG_EEENS5_IJSG_SC_EEEEEEEvNS4_8identityES10_S1A_vS1B_EENS_8epilogue10collective18CollectiveEpilogueINS1D_23Sm100TmaWarpSpecializedILi3ELi2ELi16ELb1ELb0EEEJNS5_IJSG_SG_SG_EEENS5_IJNSS_ISG_SC_EENSS_INS5_IJNSA_ILi16EEESB_EEENS5_IJSC_NSA_ILi32EEEEEEEEEEESI_SJ_SI_SJ_NS1D_6fusion15FusionCallbacksIS1H_NS1Q_13LinCombEltActINS1D_6thread7SigmoidESI_fSI_fLNS_15FloatRoundStyleE2EEES1I_S1P_JEEENS4_5SM1004TMEM4LOAD26SM100_TMEM_LOAD_32dp32b16xENS4_13SM90_TMA_LOADENS11_INS12_ILi1ELi4ELi3EEES15_NSS_INS5_IJS16_S1K_EEENS5_IJS1K_SC_EEEEEEENS4_39AutoVectorizingCopyWithAssumedAlignmentILi128EEENS4_14SM90_TMA_STOREES27_S29_S29_EEEvvEEEEvNT_6ParamsE:
[----:B------:R-:W1:Y:S01]  /*0000*/  LDC R1, c[0x0][0x37c] ;  /* 0x0000df00ff017b82 */ /* 0x000e620000000800 */
[----:B------:R-:W2:Y:S01]  /*0010*/  S2R R80, SR_TID.X ;  /* 0x0000000000507919 */ /* 0x000ea20000002100 */
[----:B------:R-:W3:Y:S06]  /*0020*/  LDCU.64 UR10, c[0x0][0x890] ;  /* 0x00011200ff0a77ac */ /* 0x000eec0008000a00 */
[----:B------:R-:W4:Y:S01]  /*0030*/  S2UR UR6, SR_CgaCtaId ;  /* 0x00000000000679c3 */ /* 0x000f220000008800 */
[----:B------:R-:W-:Y:S02]  /*0040*/  PRMT R57, RZ, 0x7610, R57 ;  /* 0x00007610ff397816 */ /* 0x000fe40000000039 */
[----:B------:R-:W-:Y:S01]  /*0050*/  ELECT P0, URZ, PT ;  /* 0x0000000000ff782f */ /* 0x000fe20003800000 */
[----:B------:R-:W1:Y:S01]  /*0060*/  LDCU.64 UR38, c[0x0][0x358] ;  /* 0x00006b00ff2677ac */ /* 0x000e620008000a00 */
[----:B---3--:R-:W-:-:S04]  /*0070*/  UISETP.NE.U32.AND UP2, UPT, UR10, URZ, UPT ;  /* 0x000000ff0a00728c */ /* 0x008fc8000bf45070 */
[----:B------:R-:W-:Y:S02]  /*0080*/  UISETP.NE.AND.EX UP2, UPT, UR11, URZ, UPT, UP2 ;  /* 0x000000ff0b00728c */ /* 0x000fe4000bf45320 */
[----:B----4-:R-:W-:Y:S02]  /*0090*/  ULOP3.LUT UR5, UR6, 0x1, URZ, 0xc0, !UPT ;  /* 0x0000000106057892 */ /* 0x010fe4000f8ec0ff */
[----:B------:R-:W-:Y:S01]  /*00a0*/  ULOP3.LUT UR4, UR6, 0x1, URZ, 0x3c, !UPT ;  /* 0x0000000106047892 */ /* 0x000fe2000f8e3cff */
[----:B--2---:R-:W-:-:S05]  /*00b0*/  SHF.R.U32.HI R81, RZ, 0x5, R80 ;  /* 0x00000005ff517819 */ /* 0x004fca0000011650 */
[----:B------:R-:W2:Y:S02]  /*00c0*/  SHFL.IDX PT, R0, R81, RZ, 0x1f ;  /* 0x00001fff51007589 */ /* 0x000ea400000e0000 */
[----:B--2---:R-:W-:Y:S01]  /*00d0*/  R2UR UR12, R0 ;  /* 0x00000000000c72ca */ /* 0x004fe200000e0000 */
[----:B-1----:R-:W-:Y:S05]  /*00e0*/  BRA.U UP2, `(.L_x_0) ;  /* 0x00000001022c7547 */ /* 0x002fea000b800000 */
[----:B------:R-:W1:Y:S02]  /*00f0*/  LDCU.64 UR8, c[0x0][0x888] ;  /* 0x00011100ff0877ac */ /* 0x000e640008000a00 */
[----:B-1----:R-:W-:-:S04]  /*0100*/  UISETP.NE.U32.AND UP0, UPT, UR8, URZ, UPT ;  /* 0x000000ff0800728c */ /* 0x002fc8000bf05070 */
[----:B------:R-:W-:-:S09]  /*0110*/  UISETP.NE.AND.EX UP0, UPT, UR9, URZ, UPT, UP0 ;  /* 0x000000ff0900728c */ /* 0x000fd2000bf05300 */
[----:B------:R-:W-:Y:S05]  /*0120*/  BRA.U !UP0, `(.L_x_1) ;  /* 0x0000000108107547 */ /* 0x000fea000b800000 */
[----:B------:R-:W1:Y:S02]  /*0130*/  LDC.64 R2, c[0x0][0x888] ;  /* 0x00022200ff027b82 */ /* 0x000e640000000a00 */
[----:B-1----:R1:W5:Y:S01]  /*0140*/  LDG.E R35, desc[UR38][R2.64] ;  /* 0x0000002602237981 */ /* 0x002362000c1e1900 */
[----:B------:R-:W-:Y:S01]  /*0150*/  HFMA2 R57, -RZ, RZ, 0, 5.9604644775390625e-08 ;  /* 0x00000001ff397431 */ /* 0x000fe200000001ff */
[----:B------:R-:W-:Y:S05]  /*0160*/  BRA `(.L_x_0) ;  /* 0x00000000000c7947 */ /* 0x000fea0003800000 */
.L_x_1:
[----:B------:R-:W1:Y:S01]  /*0170*/  LDCU UR7, c[0x0][0x880] ;  /* 0x00011000ff0777ac */ /* 0x000e620008000800 */
[----:B------:R-:W-:Y:S01]  /*0180*/  HFMA2 R57, -RZ, RZ, 0, 5.9604644775390625e-08 ;  /* 0x00000001ff397431 */ /* 0x000fe200000001ff */
[----:B-1----:R-:W-:Y:S02]  /*0190*/  MOV R35, UR7 ;  /* 0x0000000700237c02 */ /* 0x002fe40008000f00 */
.L_x_0:
[----:B------:R-:W2:Y:S02]  /*01a0*/  LDCU.64 UR8, c[0x0][0x8b0] ;  /* 0x00011600ff0877ac */ /* 0x000ea40008000a00 */
[----:B--2---:R-:W-:-:S04]  /*01b0*/  UISETP.NE.U32.AND UP0, UPT, UR8, URZ, UPT ;  /* 0x000000ff0800728c */ /* 0x004fc8000bf05070 */
[----:B------:R-:W-:-:S09]  /*01c0*/  UISETP.NE.AND.EX UP0, UPT, UR9, URZ, UPT, UP0 ;  /* 0x000000ff0900728c */ /* 0x000fd2000bf05300 */
[----:B------:R-:W-:Y:S05]  /*01d0*/  BRA.U UP0, `(.L_x_2) ;  /* 0x0000000100247547 */ /* 0x000fea000b800000 */
[----:B------:R-:W2:Y:S02]  /*01e0*/  LDCU.64 UR8, c[0x0][0x8a8] ;  /* 0x00011500ff0877ac */ /* 0x000ea40008000a00 */
[----:B--2---:R-:W-:-:S04]  /*01f0*/  UISETP.NE.U32.AND UP0, UPT, UR8, URZ, UPT ;  /* 0x000000ff0800728c */ /* 0x004fc8000bf05070 */
[----:B------:R-:W-:-:S09]  /*0200*/  UISETP.NE.AND.EX UP0, UPT, UR9, URZ, UPT, UP0 ;  /* 0x000000ff0900728c */ /* 0x000fd2000bf05300 */
[----:B------:R-:W-:Y:S05]  /*0210*/  BRA.U !UP0, `(.L_x_3) ;  /* 0x00000001080c7547 */ /* 0x000fea000b800000 */
[----:B-1----:R-:W1:Y:S02]  /*0220*/  LDC.64 R2, c[0x0][0x8a8] ;  /* 0x00022a00ff027b82 */ /* 0x002e640000000a00 */
[----:B-1----:R2:W5:Y:S01]  /*0230*/  LDG.E R27, desc[UR38][R2.64] ;  /* 0x00000026021b7981 */ /* 0x002562000c1e1900 */
[----:B------:R-:W-:Y:S05]  /*0240*/  BRA `(.L_x_2) ;  /* 0x0000000000087947 */ /* 0x000fea0003800000 */
.L_x_3:
[----:B------:R-:W2:Y:S02]  /*0250*/  LDCU UR7, c[0x0][0x8a0] ;  /* 0x00011400ff0777ac */ /* 0x000ea40008000800 */
[----:B--2---:R-:W-:Y:S02]  /*0260*/  MOV R27, UR7 ;  /* 0x00000007001b7c02 */ /* 0x004fe40008000f00 */
.L_x_2:
[----:B------:R-:W-:Y:S01]  /*0270*/  IMAD.U32 R0, RZ, RZ, UR12 ;  /* 0x0000000cff007e24 */ /* 0x000fe2000f8e00ff */
[----:B------:R-:W-:Y:S04]  /*0280*/  BSSY.RECONVERGENT B0, `(.L_x_4) ;  /* 0x000000c000007945 */ /* 0x000fe80003800200 */
[C---:B------:R-:W-:Y:S02]  /*0290*/  ISETP.NE.OR P2, PT, R0.reuse, 0x1, !P0 ;  /* 0x000000010000780c */ /* 0x040fe40004745670 */
[----:B------:R-:W-:-:S11]  /*02a0*/  ISETP.NE.OR P1, PT, R0, 0x3, !P0 ;  /* 0x000000030000780c */ /* 0x000fd60004725670 */
[----:B------:R-:W-:Y:S05]  /*02b0*/  @P2 BRA `(.L_x_5) ;  /* 0x0000000000202947 */ /* 0x000fea0003800000 */
[----:B------:R-:W3:Y:S02]  /*02c0*/  LDCU.64 UR8, c[0x0][0x348] ;  /* 0x00006900ff0877ac */ /* 0x000ee40008000a00 */
[----:B---3--:R-:W-:Y:S02]  /*02d0*/  UIADD3 UR14, UP1, UPT, UR8, 0x80, URZ ;  /* 0x00000080080e7890 */ /* 0x008fe4000ff3e0ff */
[----:B------:R-:W-:Y:S02]  /*02e0*/  UIADD3 UR8, UP0, UPT, UR8, 0x180, URZ ;  /* 0x0000018008087890 */ /* 0x000fe4000ff1e0ff */
[----:B------:R-:W-:Y:S02]  /*02f0*/  UIADD3.X UR15, UPT, UPT, URZ, UR9, URZ, UP1, !UPT ;  /* 0x00000009ff0f7290 */ /* 0x000fe40008ffe4ff */
[----:B------:R-:W-:-:S07]  /*0300*/  UIADD3.X UR9, UPT, UPT, URZ, UR9, URZ, UP0, !UPT ;  /* 0x00000009ff097290 */ /* 0x000fce00087fe4ff */
[----:B------:R3:W-:Y:S02]  /*0310*/  UTMACCTL.PF [UR14] ;  /* 0x000000000e0079b9 */ /* 0x0007e40008040000 */
[----:B------:R3:W-:Y:S02]  /*0320*/  UTMACCTL.PF [UR8] ;  /* 0x00000000080079b9 */ /* 0x0007e40008040000 */
[----:B---3--:R-:W-:Y:S01]  /*0330*/  NOP ;  /* 0x0000000000007918 */ /* 0x008fe20000000000 */
.L_x_5:
[----:B------:R-:W-:Y:S05]  /*0340*/  BSYNC.RECONVERGENT B0 ;  /* 0x0000000000007941 */ /* 0x000fea0003800200 */
.L_x_4:
[----:B------:R-:W-:Y:S04]  /*0350*/  BSSY.RECONVERGENT B0, `(.L_x_6) ;  /* 0x000000a000007945 */ /* 0x000fe80003800200 */
        /* <DEDUP_REMOVED lines=9> */
.L_x_7:
[----:B------:R-:W-:Y:S05]  /*03f0*/  BSYNC.RECONVERGENT B0 ;  /* 0x0000000000007941 */ /* 0x000fea0003800200 */
.L_x_6:
[----:B------:R-:W3:Y:S01]  /*0400*/  LDCU.64 UR8, c[0x0][0x888] ;  /* 0x00011100ff0877ac */ /* 0x000ee20008000a00 */
[----:B------:R-:W-:Y:S02]  /*0410*/  UISETP.EQ.U32.AND UP1, UPT, UR10, URZ, UPT ;  /* 0x000000ff0a00728c */ /* 0x000fe4000bf22070 */
[----:B------:R-:W-:Y:S02]  /*0420*/  UPLOP3.LUT UP5, UPT, UPT, UPT, UPT, 0x40, 0x4 ;  /* 0x000000000004789c */ /* 0x000fe40003fae870 */
[----:B---3--:R-:W-:-:S04]  /*0430*/  UISETP.NE.U32.AND UP0, UPT, UR8, URZ, UPT ;  /* 0x000000ff0800728c */ /* 0x008fc8000bf05070 */
[----:B------:R-:W-:-:S04]  /*0440*/  UISETP.NE.AND.EX UP0, UPT, UR9, URZ, UPT, UP0 ;  /* 0x000000ff0900728c */ /* 0x000fc8000bf05300 */
[----:B------:R-:W-:-:S04]  /*0450*/  UISETP.EQ.OR.EX UP3, UPT, UR11, URZ, !UP0, UP1 ;  /* 0x000000ff0b00728c */ /* 0x000fc8000c762710 */
[----:B------:R-:W-:-:S05]  /*0460*/  UP2UR UR41, UPR, URZ, 0x8 ;  /* 0x00000008ff297883 */ /* 0x000fca0008000000 */
[----:B------:R-:W-:Y:S07]  /*0470*/  BRA.U !UP3, `(.L_x_8) ;  /* 0x000000010b147547 */ /* 0x000fee000b800000 */
[----:B------:R-:W-:Y:S01]  /*0480*/  PLOP3.LUT P2, PT, PT, PT, UP2, 0x80, 0x8 ;  /* 0x000000000008781c */ /* 0x000fe20003f4f028 */
[----:B------:R-:W-:-:S12]  /*0490*/  UPLOP3.LUT UP5, UPT, UPT, UPT, UP0, 0x40, 0x4 ;  /* 0x000000000004789c */ /* 0x000fd80003fae800 */
[----:B-----5:R-:W-:-:S13]  /*04a0*/  @!P2 FSETP.EQ.AND P1, PT, R35, RZ, PT ;  /* 0x000000ff2300a20b */ /* 0x020fda0003f22000 */
[----:B------:R-:W-:Y:S01]  /*04b0*/  @!P2 VOTEU.ANY UP1, P1 ;  /* 0x0000000000ffa886 */ /* 0x000fe20000820100 */
[----:B------:R-:W-:-:S11]  /*04c0*/  @!UP2 UPLOP3.LUT UP5, UPT, UPT, UPT, UP1, 0x80, 0x8 ;  /* 0x000000000008a89c */ /* 0x000fd60003faf010 */
.L_x_8:
[----:B------:R-:W3:Y:S01]  /*04d0*/  SHFL.IDX PT, R0, R81, RZ, 0x1f ;  /* 0x00001fff51007589 */ /* 0x000ee200000e0000 */
[----:B------:R-:W-:-:S04]  /*04e0*/  UISETP.NE.AND UP1, UPT, UR12, 0x2, UPT ;  /* 0x000000020c00788c */ /* 0x000fc8000bf25270 */
[----:B------:R-:W-:Y:S02]  /*04f0*/  UISETP.EQ.AND UP2, UPT, UR5, URZ, !UP1 ;  /* 0x000000ff0500728c */ /* 0x000fe4000cf42270 */
[----:B------:R-:W-:-:S04]  /*0500*/  USEL UR7, URZ, 0x1, UP1 ;  /* 0x00000001ff077887 */ /* 0x000fc80008800000 */
[----:B------:R-:W-:Y:S02]  /*0510*/  PLOP3.LUT P5, PT, P0, PT, UP2, 0x80, 0x8 ;  /* 0x000000000008781c */ /* 0x000fe400007af028 */
[----:B---3--:R-:W-:-:S13]  /*0520*/  ISETP.NE.AND P1, PT, R0, RZ, PT ;  /* 0x000000ff0000720c */ /* 0x008fda0003f25270 */
[----:B------:R-:W-:Y:S05]  /*0530*/  @P1 BRA `(.L_x_9) ;  /* 0x0000000000b81947 */ /* 0x000fea0003800000 */
[----:B------:R-:W-:Y:S01]  /*0540*/  ELECT P1, URZ, PT ;  /* 0x0000000000ff782f */ /* 0x000fe20003820000 */
[----:B------:R-:W-:-:S12]  /*0550*/  BSSY.RECONVERGENT B0, `(.L_x_9) ;  /* 0x000002c000007945 */ /* 0x000fd80003800200 */
[----:B------:R-:W-:Y:S05]  /*0560*/  @!P1 BRA `(.L_x_10) ;  /* 0x0000000000a89947 */ /* 0x000fea0003800000 */
[----:B------:R-:W-:Y:S01]  /*0570*/  UMOV UR9, 0x400 ;  /* 0x0000040000097882 */ /* 0x000fe20000000000 */
[----:B------:R-:W-:Y:S01]  /*0580*/  UMOV UR8, 0x1 ;  /* 0x0000000100087882 */ /* 0x000fe20000000000 */
[----:B------:R-:W-:Y:S02]  /*0590*/  ULEA UR9, UR6, UR9, 0x18 ;  /* 0x0000000906097291 */ /* 0x000fe4000f8ec0ff */
[----:B------:R-:W-:-:S04]  /*05a0*/  UIADD3 UR10, UPT, UPT, -UR8, 0x100000, URZ ;  /* 0x00100000080a7890 */ /* 0x000fc8000fffe1ff */
[----:B------:R-:W-:Y:S02]  /*05b0*/  USHF.L.U32 UR11, UR10, 0xb, URZ ;  /* 0x0000000b0a0b7899 */ /* 0x000fe400080006ff */
[----:B------:R-:W-:Y:S01]  /*05c0*/  USHF.L.U32 UR10, UR10, 0x1, URZ ;  /* 0x000000010a0a7899 */ /* 0x000fe200080006ff */
[----:B------:R-:W3:Y:S11]  /*05d0*/  FENCE.VIEW.ASYNC.S ;  /* 0x00000000000073c6 */ /* 0x000ef60000000000 */
[----:B---3--:R3:W4:Y:S01]  /*05e0*/  SYNCS.EXCH.64 URZ, [UR9], UR10 ;  /* 0x0000000a09ff75b2 */ /* 0x0087220008000100 */
[----:B------:R3:W1:Y:S01]  /*05f0*/  SYNCS.EXCH.64 URZ, [UR9+0x88], UR10 ;  /* 0x0000880a09ff75b2 */ /* 0x0006620008000100 */
        /* <DEDUP_REMOVED lines=31> */
[----:B------:R3:W1:Y:S02]  /*07f0*/  SYNCS.EXCH.64 URZ, [UR9+0x108], UR10 ;  /* 0x0001080a09ff75b2 */ /* 0x0006640008000100 */
[----:B---34-:R-:W-:Y:S01]  /*0800*/  NOP ;  /* 0x0000000000007918 */ /* 0x018fe20000000000 */
.L_x_10:
[----:B------:R-:W-:Y:S05]  /*0810*/  BSYNC.RECONVERGENT B0 ;  /* 0x0000000000007941 */ /* 0x000fea0003800200 */
.L_x_9:
[----:B------:R-:W3:Y:S01]  /*0820*/  SHFL.IDX PT, R0, R81, RZ, 0x1f ;  /* 0x00001fff51007589 */ /* 0x000ee200000e0000 */
[----:B------:R-:W-:Y:S01]  /*0830*/  NOP ;  /* 0x0000000000007918 */ /* 0x000fe20000000000 */
[----:B---3--:R-:W-:-:S13]  /*0840*/  ISETP.NE.AND P1, PT, R0, 0x1, PT ;  /* 0x000000010000780c */ /* 0x008fda0003f25270 */
[----:B------:R-:W-:Y:S05]  /*0850*/  @P1 BRA `(.L_x_11) ;  /* 0x00000000004c1947 */ /* 0x000fea0003800000 */
[----:B------:R-:W-:Y:S01]  /*0860*/  UMOV UR10, 0x400 ;  /* 0x00000400000a7882 */ /* 0x000fe20000000000 */
[----:B------:R-:W-:Y:S01]  /*0870*/  UMOV UR9, 0x20 ;  /* 0x0000002000097882 */ /* 0x000fe20000000000 */
[----:B------:R-:W-:Y:S01]  /*0880*/  UMOV UR8, 0x80 ;  /* 0x0000008000087882 */ /* 0x000fe20000000000 */
[----:B------:R-:W-:Y:S02]  /*0890*/  ULEA UR10, UR6, UR10, 0x18 ;  /* 0x0000000a060a7291 */ /* 0x000fe4000f8ec0ff */
[----:B------:R-:W-:-:S04]  /*08a0*/  UIADD3 UR14, UPT, UPT, -UR9, 0x100000, URZ ;  /* 0x00100000090e7890 */ /* 0x000fc8000fffe1ff */
[----:B------:R-:W-:Y:S02]  /*08b0*/  USHF.L.U32 UR15, UR14, 0xb, URZ ;  /* 0x0000000b0e0f7899 */ /* 0x000fe400080006ff */
[----:B------:R-:W-:Y:S02]  /*08c0*/  USHF.L.U32 UR14, UR14, 0x1, URZ ;  /* 0x000000010e0e7899 */ /* 0x000fe400080006ff */
[----:B------:R-:W-:-:S04]  /*08d0*/  UIADD3 UR8, UPT, UPT, -UR8, 0x100000, URZ ;  /* 0x0010000008087890 */ /* 0x000fc8000fffe1ff */
[----:B------:R-:W-:Y:S02]  /*08e0*/  USHF.L.U32 UR9, UR8, 0xb, URZ ;  /* 0x0000000b08097899 */ /* 0x000fe400080006ff */
[----:B------:R-:W-:Y:S01]  /*08f0*/  USHF.L.U32 UR8, UR8, 0x1, URZ ;  /* 0x0000000108087899 */ /* 0x000fe200080006ff */
[----:B------:R-:W-:Y:S01]  /*0900*/  ELECT P1, URZ, PT ;  /* 0x0000000000ff782f */ /* 0x000fe20003820000 */
[----:B------:R-:W3:Y:S02]  /*0910*/  FENCE.VIEW.ASYNC.S ;  /* 0x00000000000073c6 */ /* 0x000ee40000000000 */
[----:B---3--:R3:W4:Y:S08]  /*0920*/  SYNCS.EXCH.64 URZ, [UR10+0x110], UR14 ;  /* 0x0001100e0aff75b2 */ /* 0x0087300008000100 */
[----:B------:R3:W1:Y:S01]  /*0930*/  SYNCS.EXCH.64 URZ, [UR10+0x128], UR8 ;  /* 0x000128080aff75b2 */ /* 0x0006620008000100 */
[----:B------:R3:W1:Y:S01]  /*0940*/  SYNCS.EXCH.64 URZ, [UR10+0x118], UR14 ;  /* 0x0001180e0aff75b2 */ /* 0x0006620008000100 */
[----:B------:R3:W1:Y:S01]  /*0950*/  SYNCS.EXCH.64 URZ, [UR10+0x130], UR8 ;  /* 0x000130080aff75b2 */ /* 0x0006620008000100 */
[----:B------:R3:W1:Y:S01]  /*0960*/  SYNCS.EXCH.64 URZ, [UR10+0x120], UR14 ;  /* 0x0001200e0aff75b2 */ /* 0x0006620008000100 */
[----:B------:R3:W1:Y:S01]  /*0970*/  SYNCS.EXCH.64 URZ, [UR10+0x138], UR8 ;  /* 0x000138080aff75b2 */ /* 0x0006620008000100 */
[----:B------:R-:W-:Y:S01]  /*0980*/  NOP ;  /* 0x0000000000007918 */ /* 0x000fe20000000000 */
.L_x_11:
[----:B------:R-:W2:Y:S01]  /*0990*/  SHFL.IDX PT, R0, R81, RZ, 0x1f ;  /* 0x00001fff51007589 */ /* 0x000ea200000e0000 */
[----:B------:R-:W-:Y:S01]  /*09a0*/  NOP ;  /* 0x0000000000007918 */ /* 0x000fe20000000000 */
[----:B--2---:R-:W-:-:S13]  /*09b0*/  ISETP.NE.AND P1, PT, R0, 0x3, PT ;  /* 0x000000030000780c */ /* 0x004fda0003f25270 */
[----:B------:R-:W-:Y:S05]  /*09c0*/  @P1 BRA `(.L_x_12) ;  /* 0x00000000002c1947 */ /* 0x000fea0003800000 */
[----:B---3--:R-:W-:Y:S01]  /*09d0*/  UMOV UR9, 0x400 ;  /* 0x0000040000097882 */ /* 0x008fe20000000000 */
[----:B------:R-:W-:Y:S01]  /*09e0*/  UMOV UR8, 0x20 ;  /* 0x0000002000087882 */ /* 0x000fe20000000000 */
[----:B------:R-:W-:Y:S02]  /*09f0*/  ULEA UR9, UR6, UR9, 0x18 ;  /* 0x0000000906097291 */ /* 0x000fe4000f8ec0ff */
[----:B------:R-:W-:-:S04]  /*0a00*/  UIADD3 UR10, UPT, UPT, -UR8, 0x100000, URZ ;  /* 0x00100000080a7890 */ /* 0x000fc8000fffe1ff */
[----:B------:R-:W-:Y:S02]  /*0a10*/  USHF.L.U32 UR11, UR10, 0xb, URZ ;  /* 0x0000000b0a0b7899 */ /* 0x000fe400080006ff */
[----:B------:R-:W-:Y:S01]  /*0a20*/  USHF.L.U32 UR10, UR10, 0x1, URZ ;  /* 0x000000010a0a7899 */ /* 0x000fe200080006ff */
[----:B------:R-:W-:Y:S01]  /*0a30*/  ELECT P1, URZ, PT ;  /* 0x0000000000ff782f */ /* 0x000fe20003820000 */
[----:B------:R-:W2:Y:S10]  /*0a40*/  FENCE.VIEW.ASYNC.S ;  /* 0x00000000000073c6 */ /* 0x000eb40000000000 */
[----:B--2---:R2:W3:Y:S01]  /*0a50*/  SYNCS.EXCH.64 URZ, [UR9+0x140], UR10 ;  /* 0x0001400a09ff75b2 */ /* 0x0044e20008000100 */
[----:B------:R2:W1:Y:S01]  /*0a60*/  SYNCS.EXCH.64 URZ, [UR9+0x148], UR10 ;  /* 0x0001480a09ff75b2 */ /* 0x0004620008000100 */
[----:B------:R-:W-:Y:S01]  /*0a70*/  NOP ;  /* 0x0000000000007918 */ /* 0x000fe20000000000 */
.L_x_12:
[----:B------:R-:W4:Y:S01]  /*0a80*/  SHFL.IDX PT, R0, R81, RZ, 0x1f ;  /* 0x00001fff51007589 */ /* 0x000f2200000e0000 */
[----:B------:R-:W-:Y:S01]  /*0a90*/  NOP ;  /* 0x0000000000007918 */ /* 0x000fe20000000000 */
[----:B----4-:R-:W-:-:S13]  /*0aa0*/  ISETP.NE.AND P1, PT, R0, 0x4, PT ;  /* 0x000000040000780c */ /* 0x010fda0003f25270 */
[----:B------:R-:W-:Y:S05]  /*0ab0*/  @P1 BRA `(.L_x_13) ;  /* 0x0000000000481947 */ /* 0x000fea0003800000 */
[----:B--23--:R-:W-:Y:S01]  /*0ac0*/  UMOV UR10, 0x1a0 ;  /* 0x000001a0000a7882 */ /* 0x00cfe20000000000 */
[----:B------:R-:W-:Y:S01]  /*0ad0*/  UMOV UR9, 0x400 ;  /* 0x0000040000097882 */ /* 0x000fe20000000000 */
[----:B------:R-:W-:Y:S01]  /*0ae0*/  USEL UR10, UR10, 0x1e0, UP5 ;  /* 0x000001e00a0a7887 */ /* 0x000fe2000a800000 */
        /* <DEDUP_REMOVED lines=9> */
[----:B------:R-:W2:Y:S02]  /*0b80*/  FENCE.VIEW.ASYNC.S ;  /* 0x00000000000073c6 */ /* 0x000ea40000000000 */
[----:B--2---:R4:W2:Y:S08]  /*0b90*/  SYNCS.EXCH.64 URZ, [UR9+0x150], UR14 ;  /* 0x0001500e09ff75b2 */ /* 0x0048b00008000100 */
[----:B------:R4:W3:Y:S01]  /*0ba0*/  SYNCS.EXCH.64 URZ, [UR9+0x160], UR10 ;  /* 0x0001600a09ff75b2 */ /* 0x0008e20008000100 */
[----:B------:R4:W1:Y:S01]  /*0bb0*/  SYNCS.EXCH.64 URZ, [UR9+0x158], UR14 ;  /* 0x0001580e09ff75b2 */ /* 0x0008620008000100 */
[----:B------:R4:W1:Y:S02]  /*0bc0*/  SYNCS.EXCH.64 URZ, [UR9+0x168], UR10 ;  /* 0x0001680a09ff75b2 */ /* 0x0008640008000100 */
[----:B----4-:R-:W-:Y:S01]  /*0bd0*/  NOP ;  /* 0x0000000000007918 */ /* 0x010fe20000000000 */
.L_x_13:
[----:B------:R-:W4:Y:S01]  /*0be0*/  SHFL.IDX PT, R0, R81, RZ, 0x1f ;  /* 0x00001fff51007589 */ /* 0x000f2200000e0000 */
[----:B------:R-:W-:Y:S01]  /*0bf0*/  NOP ;  /* 0x0000000000007918 */ /* 0x000fe20000000000 */
[----:B----4-:R-:W-:-:S13]  /*0c00*/  ISETP.NE.AND P1, PT, R0, 0x5, PT ;  /* 0x000000050000780c */ /* 0x010fda0003f25270 */
[----:B------:R-:W-:Y:S05]  /*0c10*/  @P1 BRA `(.L_x_14) ;  /* 0x0000000000541947 */ /* 0x000fea0003800000 */
[----:B--23--:R-:W-:Y:S01]  /*0c20*/  UMOV UR10, 0x400 ;  /* 0x00000400000a7882 */ /* 0x00cfe20000000000 */
        /* <DEDUP_REMOVED lines=14> */
[----:B------:R4:W1:Y:S01]  /*0d10*/  SYNCS.EXCH.64 URZ, [UR10+0x198], UR8 ;  /* 0x000198080aff75b2 */ /* 0x0008620008000100 */
[----:B------:R4:W1:Y:S01]  /*0d20*/  SYNCS.EXCH.64 URZ, [UR10+0x180], UR14 ;  /* 0x0001800e0aff75b2 */ /* 0x0008620008000100 */
[----:B------:R4:W1:Y:S01]  /*0d30*/  SYNCS.EXCH.64 URZ, [UR10+0x1a0], UR8 ;  /* 0x0001a0080aff75b2 */ /* 0x0008620008000100 */
[----:B------:R4:W1:Y:S01]  /*0d40*/  SYNCS.EXCH.64 URZ, [UR10+0x188], UR14 ;  /* 0x0001880e0aff75b2 */ /* 0x0008620008000100 */
[----:B------:R4:W1:Y:S02]  /*0d50*/  SYNCS.EXCH.64 URZ, [UR10+0x1a8], UR8 ;  /* 0x0001a8080aff75b2 */ /* 0x0008640008000100 */
[----:B----4-:R-:W-:Y:S01]  /*0d60*/  NOP ;  /* 0x0000000000007918 */ /* 0x010fe20000000000 */
.L_x_14:
[----:B------:R-:W4:Y:S01]  /*0d70*/  SHFL.IDX PT, R0, R81, RZ, 0x1f ;  /* 0x00001fff51007589 */ /* 0x000f2200000e0000 */
[----:B------:R-:W-:Y:S01]  /*0d80*/  ISETP.NE.OR P0, PT, RZ, UR12, !P0 ;  /* 0x0000000cff007c0c */ /* 0x000fe2000c705670 */
[----:B------:R-:W-:Y:S01]  /*0d90*/  NOP ;  /* 0x0000000000007918 */ /* 0x000fe20000000000 */
[----:B----4-:R-:W-:-:S13]  /*0da0*/  ISETP.NE.AND P1, PT, R0, 0x3, PT ;  /* 0x000000030000780c */ /* 0x010fda0003f25270 */
[----:B------:R-:W-:Y:S05]  /*0db0*/  @P1 BRA `(.L_x_15) ;  /* 0x0000000000341947 */ /* 0x000fea0003800000 */
[----:B--23--:R-:W-:Y:S01]  /*0dc0*/  UMOV UR9, 0x400 ;  /* 0x0000040000097882 */ /* 0x00cfe20000000000 */
[----:B------:R-:W-:Y:S01]  /*0dd0*/  UMOV UR8, 0x20 ;  /* 0x0000002000087882 */ /* 0x000fe20000000000 */
[----:B------:R-:W-:Y:S02]  /*0de0*/  ULEA UR9, UR6, UR9, 0x18 ;  /* 0x0000000906097291 */ /* 0x000fe4000f8ec0ff */
[----:B------:R-:W-:-:S04]  /*0df0*/  UIADD3 UR10, UPT, UPT, -UR8, 0x100000, URZ ;  /* 0x00100000080a7890 */ /* 0x000fc8000fffe1ff */
[----:B------:R-:W-:Y:S02]  /*0e00*/  USHF.L.U32 UR11, UR10, 0xb, URZ ;  /* 0x0000000b0a0b7899 */ /* 0x000fe400080006ff */
[----:B------:R-:W-:Y:S01]  /*0e10*/  USHF.L.U32 UR10, UR10, 0x1, URZ ;  /* 0x000000010a0a7899 */ /* 0x000fe200080006ff */
[----:B------:R-:W-:Y:S01]  /*0e20*/  ELECT P1, URZ, PT ;  /* 0x0000000000ff782f */ /* 0x000fe20003820000 */
[----:B------:R-:W2:Y:S10]  /*0e30*/  FENCE.VIEW.ASYNC.S ;  /* 0x00000000000073c6 */ /* 0x000eb40000000000 */
[----:B--2---:R4:W2:Y:S01]  /*0e40*/  SYNCS.EXCH.64 URZ, [UR9+0x1b0], UR10 ;  /* 0x0001b00a09ff75b2 */ /* 0x0048a20008000100 */
[----:B------:R4:W3:Y:S01]  /*0e50*/  SYNCS.EXCH.64 URZ, [UR9+0x1c0], UR10 ;  /* 0x0001c00a09ff75b2 */ /* 0x0008e20008000100 */
[----:B------:R4:W1:Y:S01]  /*0e60*/  SYNCS.EXCH.64 URZ, [UR9+0x1b8], UR10 ;  /* 0x0001b80a09ff75b2 */ /* 0x0008620008000100 */
[----:B------:R4:W1:Y:S02]  /*0e70*/  SYNCS.EXCH.64 URZ, [UR9+0x1c8], UR10 ;  /* 0x0001c80a09ff75b2 */ /* 0x0008640008000100 */
[----:B----4-:R-:W-:Y:S01]  /*0e80*/  NOP ;  /* 0x0000000000007918 */ /* 0x010fe20000000000 */
.L_x_15:
[----:B------:R-:W-:Y:S01]  /*0e90*/  VOTEU.ALL UP1, P0 ;  /* 0x0000000000ff7886 */ /* 0x000fe20000020000 */
[----:B--23--:R-:W2:Y:S01]  /*0ea0*/  LDCU UR9, c[0x0][0x36c] ;  /* 0x00006d80ff0977ac */ /* 0x00cea20008000800 */
[----:B------:R-:W-:Y:S01]  /*0eb0*/  NOP ;  /* 0x0000000000007918 */ /* 0x000fe20000000000 */
[----:B------:R-:W-:Y:S01]  /*0ec0*/  LOP3.LUT R10, R80, 0x1f, RZ, 0xc0, !PT ;  /* 0x0000001f500a7812 */ /* 0x000fe200078ec0ff */
[----:B------:R-:W-:Y:S01]  /*0ed0*/  UMOV UR10, 0x20 ;  /* 0x00000020000a7882 */ /* 0x000fe20000000000 */
[----:B------:R-:W-:Y:S01]  /*0ee0*/  @!UP1 UMOV UR8, 0x400 ;  /* 0x0000040000089882 */ /* 0x000fe20000000000 */
[----:B------:R-:W-:-:S04]  /*0ef0*/  @!UP1 UIADD3 UR10, UPT, UPT, -UR10, 0x100000, URZ ;  /* 0x001000000a0a9890 */ /* 0x000fc8000fffe1ff */
[----:B------:R-:W-:Y:S02]  /*0f00*/  @!UP1 USHF.L.U32 UR11, UR10, 0xb, URZ ;  /* 0x0000000b0a0b9899 */ /* 0x000fe400080006ff */
[----:B------:R-:W-:Y:S02]  /*0f10*/  @!UP1 USHF.L.U32 UR10, UR10, 0x1, URZ ;  /* 0x000000010a0a9899 */ /* 0x000fe400080006ff */
[----:B------:R-:W-:Y:S01]  /*0f20*/  @!UP1 ULEA UR8, UR6, UR8, 0x18 ;  /* 0x0000000806089291 */ /* 0x000fe2000f8ec0ff */
[----:B------:R-:W-:Y:S01]  /*0f30*/  VOTEU.ALL UP1, P0 ;  /* 0x0000000000ff7886 */ /* 0x000fe20000020000 */
[----:B------:R-:W-:Y:S01]  /*0f40*/  UISETP.NE.AND UP4, UPT, UR12, URZ, UPT ;  /* 0x000000ff0c00728c */ /* 0x000fe2000bf85270 */
[----:B------:R-:W3:Y:S09]  /*0f50*/  FENCE.VIEW.ASYNC.S ;  /* 0x00000000000073c6 */ /* 0x000ef20000000000 */
[----:B---3--:R3:W4:Y:S01]  /*0f60*/  @!UP1 SYNCS.EXCH.64 URZ, [UR8+0x1d0], UR10 ;  /* 0x0001d00a08ff95b2 */ /* 0x0087220008000100 */
[----:B--2---:R-:W-:-:S09]  /*0f70*/  UISETP.EQ.U32.AND UP1, UPT, UR9, 0x1, UPT ;  /* 0x000000010900788c */ /* 0x004fd2000bf22070 */
[----:B------:R-:W-:Y:S05]  /*0f80*/  BRA.U !UP1, `(.L_x_16) ;  /* 0x0000000109087547 */ /* 0x000fea000b800000 */
[----:B-1--4-:R-:W-:Y:S01]  /*0f90*/  UCGABAR_ARV ;  /* 0x00000000000079c7 */ /* 0x012fe20008000000 */
[----:B------:R-:W-:Y:S05]  /*0fa0*/  BRA `(.L_x_17) ;  /* 0x0000000000047947 */ /* 0x000fea0003800000 */
.L_x_16:
[----:B-1--4-:R-:W-:Y:S01]  /*0fb0*/  NOP ;  /* 0x0000000000007918 */ /* 0x012fe20000000000 */
.L_x_17:
[----:B------:R-:W1:Y:S01]  /*0fc0*/  S2R R23, SR_CTAID.Y ;  /* 0x0000000000177919 */ /* 0x000e620000002600 */
[----:B------:R-:W-:-:S05]  /*0fd0*/  CS2R.32 R56, SR_CgaSize ;  /* 0x0000000000387805 */ /* 0x000fca0000008a00 */
[----:B------:R-:W-:-:S05]  /*0fe0*/  IMAD R56, R56, -0xa0, RZ ;  /* 0xffffff6038387824 */ /* 0x000fca00078e02ff */
[----:B---3--:R-:W-:-:S14]  /*0ff0*/  R2UR UR8, R56 ;  /* 0x00000000380872ca */ /* 0x008fdc00000e0000 */
[----:B------:R-:W2:Y:S01]  /*1000*/  LDCU UR8, c[0x0][UR8+0x2b4] ;  /* 0x00005680080877ac */ /* 0x000ea20008000800 */
[----:B------:R-:W-:-:S05]  /*1010*/  CS2R.32 R0, SR_CgaSize ;  /* 0x0000000000007805 */ /* 0x000fca0000008a00 */
[----:B------:R-:W-:-:S06]  /*1020*/  IMAD R0, R0, -0xa0, RZ ;  /* 0xffffff6000007824 */ /* 0x000fcc00078e02ff */
[----:B------:R-:W3:Y:S01]  /*1030*/  LDC R0, c[0x0][R0+0x2a4] ;  /* 0x0000a90000007b82 */ /* 0x000ee20000000800 */
[----:B------:R-:W-:Y:S01]  /*1040*/  PRMT R8, RZ, 0x7610, R8 ;  /* 0x00007610ff087816 */ /* 0x000fe20000000008 */
[----:B------:R-:W4:Y:S01]  /*1050*/  S2R R9, SR_CTAID.X ;  /* 0x0000000000097919 */ /* 0x000f220000002500 */
[----:B------:R-:W-:-:S05]  /*1060*/  CS2R.32 R56, SR_CgaSize ;  /* 0x0000000000387805 */ /* 0x000fca0000008a00 */
[----:B------:R-:W-:-:S05]  /*1070*/  IMAD R56, R56, -0xa0, RZ ;  /* 0xffffff6038387824 */ /* 0x000fca00078e02ff */
[----:B------:R-:W-:-:S14]  /*1080*/  R2UR UR9, R56 ;  /* 0x00000000380972ca */ /* 0x000fdc00000e0000 */
[----:B------:R-:W3:Y:S01]  /*1090*/  LDCU UR9, c[0x0][UR9+0x2b0] ;  /* 0x00005600090977ac */ /* 0x000ee20008000800 */
[----:B------:R-:W-:Y:S01]  /*10a0*/  UISETP.NE.AND UP2, UPT, UR12, 0x2, UPT ;  /* 0x000000020c00788c */ /* 0x000fe2000bf45270 */
[----:B------:R-:W2:Y:S01]  /*10b0*/  LDC R11, c[0x0][0xb24] ;  /* 0x0002c900ff0b7b82 */ /* 0x000ea20000000800 */
[----:B------:R-:W-:-:S05]  /*10c0*/  CS2R.32 R2, SR_CgaSize ;  /* 0x0000000000027805 */ /* 0x000fca0000008a00 */
[----:B------:R-:W-:-:S06]  /*10d0*/  IMAD R2, R2, -0xa0, RZ ;  /* 0xffffff6002027824 */ /* 0x000fcc00078e02ff */
[----:B------:R-:W3:Y:S08]  /*10e0*/  LDC R2, c[0x0][R2+0x2a0] ;  /* 0x0000a80002027b82 */ /* 0x000ef00000000800 */
[----:B------:R-:W3:Y:S01]  /*10f0*/  LDC R22, c[0x0][0xb24] ;  /* 0x0002c900ff167b82 */ /* 0x000ee20000000800 */
[----:B-1----:R-:W-:-:S07]  /*1100*/  I2FP.F32.U32 R47, R23 ;  /* 0x00000017002f7245 */ /* 0x002fce0000201000 */
[----:B------:R-:W1:Y:S01]  /*1110*/  S2UR UR36, SR_CTAID.Z ;  /* 0x00000000002479c3 */ /* 0x000e620000002700 */
[----:B--2---:R-:W-:Y:S01]  /*1120*/  ISETP.GE.AND P0, PT, R11, 0x1, PT ;  /* 0x000000010b00780c */ /* 0x004fe20003f06270 */
[----:B----4-:R-:W-:Y:S01]  /*1130*/  IMAD.MOV.U32 R24, RZ, RZ, R9 ;  /* 0x000000ffff187224 */ /* 0x010fe200078e0009 */
[----:B------:R-:W-:Y:S01]  /*1140*/  I2FP.F32.U32 R56, R9 ;  /* 0x0000000900387245 */ /* 0x000fe20000201000 */
[----:B------:R-:W-:Y:S01]  /*1150*/  FMUL R47, R47, UR8 ;  /* 0x000000082f2f7c20 */ /* 0x000fe20008400000 */
[----:B------:R-:W2:Y:S03]  /*1160*/  LDCU UR8, c[0x0][0xb30] ;  /* 0x00016600ff0877ac */ /* 0x000ea60008000800 */
[----:B---3--:R-:W-:Y:S02]  /*1170*/  FMUL R56, R56, UR9 ;  /* 0x0000000938387c20 */ /* 0x008fe40008400000 */
[----:B------:R-:W3:Y:S08]  /*1180*/  F2I.U32.TRUNC.NTZ R47, R47 ;  /* 0x0000002f002f7305 */ /* 0x000ef0000020f000 */
[----:B------:R-:W4:Y:S01]  /*1190*/  F2I.U32.TRUNC.NTZ R56, R56 ;  /* 0x0000003800387305 */ /* 0x000f22000020f000 */
[----:B--2---:R-:W-:Y:S01]  /*11a0*/  UISETP.NE.AND UP3, UPT, UR8, 0x1, UPT ;  /* 0x000000010800788c */ /* 0x004fe2000bf65270 */
[----:B---3--:R-:W-:-:S05]  /*11b0*/  IADD3 R47, PT, PT, -R47, RZ, RZ ;  /* 0x000000ff2f2f7210 */ /* 0x008fca0007ffe1ff */
[----:B------:R-:W-:Y:S01]  /*11c0*/  IMAD R47, R0, R47, R23 ;  /* 0x0000002f002f7224 */ /* 0x000fe200078e0217 */
[----:B------:R-:W-:Y:S01]  /*11d0*/  PRMT R0, RZ, 0x7610, R0 ;  /* 0x00007610ff007816 */ /* 0x000fe20000000000 */
[----:B----4-:R-:W-:-:S04]  /*11e0*/  IMAD.MOV R56, RZ, RZ, -R56 ;  /* 0x000000ffff387224 */ /* 0x010fc800078e0a38 */
[----:B------:R-:W-:Y:S01]  /*11f0*/  IMAD R56, R2, R56, R9 ;  /* 0x0000003802387224 */ /* 0x000fe200078e0209 */
[----:B-1----:R-:W-:Y:S06]  /*1200*/  BRA.U UP4, `(.L_x_18) ;  /* 0x0000000104247547 */ /* 0x002fec000b800000 */
[----:B------:R-:W-:Y:S01]  /*1210*/  ISETP.NE.AND P1, PT, R47, RZ, PT ;  /* 0x000000ff2f00720c */ /* 0x000fe20003f25270 */
[----:B------:R-:W-:Y:S01]  /*1220*/  IMAD.MOV.U32 R0, RZ, RZ, 0x3 ;  /* 0x00000003ff007424 */ /* 0x000fe200078e00ff */
[C---:B------:R-:W-:Y:S02]  /*1230*/  LOP3.LUT R2, R56.reuse, 0xfffffffe, RZ, 0xc0, !PT ;  /* 0xfffffffe38027812 */ /* 0x040fe400078ec0ff */
[----:B------:R-:W-:Y:S02]  /*1240*/  ISETP.LT.U32.OR P1, PT, R56, 0x2, !P1 ;  /* 0x000000023800780c */ /* 0x000fe40004f21470 */
[----:B------:R-:W-:Y:S02]  /*1250*/  SHF.L.U32 R0, R0, R2, RZ ;  /* 0x0000000200007219 */ /* 0x000fe400000006ff */
[----:B------:R-:W-:Y:S02]  /*1260*/  SEL R4, RZ, 0x1, !P1 ;  /* 0x00000001ff047807 */ /* 0x000fe40004800000 */
[----:B------:R-:W-:-:S05]  /*1270*/  SEL R3, RZ, 0x2, !P1 ;  /* 0x00000002ff037807 */ /* 0x000fca0004800000 */
[----:B------:R-:W-:-:S05]  /*1280*/  IMAD.IADD R3, R4, 0x1, R3 ;  /* 0x0000000104037824 */ /* 0x000fca00078e0203 */
[----:B------:R-:W-:Y:S02]  /*1290*/  PRMT R8, R3, 0x7610, R8 ;  /* 0x0000761003087816 */ /* 0x000fe40000000008 */
.L_x_18:
[----:B------:R-:W-:Y:S05]  /*12a0*/  @!P0 BRA `(.L_x_19) ;  /* 0x0000000000b88947 */ /* 0x000fea0003800000 */
[----:B------:R-:W1:Y:S01]  /*12b0*/  LDC.64 R4, c[0x0][0xb18] ;  /* 0x0002c600ff047b82 */ /* 0x000e620000000a00 */
[----:B------:R-:W-:-:S07]  /*12c0*/  ISETP.NE.AND P0, PT, R11, 0x1, PT ;  /* 0x000000010b00780c */ /* 0x000fce0003f05270 */
[----:B------:R-:W2:Y:S08]  /*12d0*/  LDC R24, c[0x0][0xb0c] ;  /* 0x0002c300ff187b82 */ /* 0x000eb00000000800 */
[----:B------:R-:W3:Y:S08]  /*12e0*/  LDC R14, c[0x0][0x370] ;  /* 0x0000dc00ff0e7b82 */ /* 0x000ef00000000800 */
[----:B------:R-:W4:Y:S01]  /*12f0*/  LDC R13, c[0x0][0x374] ;  /* 0x0000dd00ff0d7b82 */ /* 0x000f220000000800 */
[----:B-1----:R-:W-:-:S07]  /*1300*/  ISETP.NE.AND P1, PT, R4, 0x1, PT ;  /* 0x000000010400780c */ /* 0x002fce0003f25270 */
[----:B------:R-:W3:Y:S01]  /*1310*/  LDC.64 R6, c[0x0][0xb10] ;  /* 0x0002c400ff067b82 */ /* 0x000ee20000000a00 */
[----:B--2---:R-:W-:-:S07]  /*1320*/  ISETP.NE.AND P2, PT, R24, 0x1, PT ;  /* 0x000000011800780c */ /* 0x004fce0003f45270 */
[----:B------:R-:W1:Y:S08]  /*1330*/  LDC R12, c[0x0][0xb20] ;  /* 0x0002c800ff0c7b82 */ /* 0x000e700000000800 */
[----:B------:R-:W2:Y:S01]  /*1340*/  LDC.64 R2, c[0x0][0xb28] ;  /* 0x0002ca00ff027b82 */ /* 0x000ea20000000a00 */
[----:B----4-:R-:W-:-:S04]  /*1350*/  IMAD.HI.U32 R15, R13, R5, RZ ;  /* 0x000000050d0f7227 */ /* 0x010fc800078e00ff */
[----:B------:R-:W-:-:S04]  /*1360*/  IMAD.HI.U32 R5, R23, R5, RZ ;  /* 0x0000000517057227 */ /* 0x000fc800078e00ff */
[----:B---3--:R-:W-:-:S05]  /*1370*/  IMAD.HI.U32 R16, R14, R6, RZ ;  /* 0x000000060e107227 */ /* 0x008fca00078e00ff */
[-C--:B------:R-:W-:Y:S01]  /*1380*/  @P2 SHF.R.U32.HI R14, RZ, R7.reuse, R16 ;  /* 0x00000007ff0e2219 */ /* 0x080fe20000011610 */
[----:B------:R-:W-:Y:S01]  /*1390*/  IMAD.HI.U32 R16, R9, R6, RZ ;  /* 0x0000000609107227 */ /* 0x000fe200078e00ff */
[-C--:B-1----:R-:W-:Y:S02]  /*13a0*/  @P1 SHF.R.U32.HI R13, RZ, R12.reuse, R15 ;  /* 0x0000000cff0d1219 */ /* 0x082fe4000001160f */
[----:B------:R-:W-:Y:S02]  /*13b0*/  SHF.R.U32.HI R5, RZ, R12, R5 ;  /* 0x0000000cff057219 */ /* 0x000fe40000011605 */
[----:B------:R-:W-:Y:S02]  /*13c0*/  SHF.R.U32.HI R16, RZ, R7, R16 ;  /* 0x00000007ff107219 */ /* 0x000fe40000011610 */
[----:B------:R-:W-:Y:S01]  /*13d0*/  SEL R5, R23, R5, !P1 ;  /* 0x0000000517057207 */ /* 0x000fe20004800000 */
[----:B--2---:R-:W-:Y:S01]  /*13e0*/  IMAD.HI.U32 R15, R13, R2, RZ ;  /* 0x000000020d0f7227 */ /* 0x004fe200078e00ff */
[----:B------:R-:W-:-:S03]  /*13f0*/  SEL R16, R9, R16, !P2 ;  /* 0x0000001009107207 */ /* 0x000fc60005000000 */
[----:B------:R-:W-:Y:S01]  /*1400*/  IMAD.HI.U32 R6, R14, R2, RZ ;  /* 0x000000020e067227 */ /* 0x000fe200078e00ff */
[----:B------:R-:W-:-:S04]  /*1410*/  @P0 SHF.R.U32.HI R13, RZ, R3, R15 ;  /* 0x00000003ff0d0219 */ /* 0x000fc8000001160f */
[----:B------:R-:W-:Y:S01]  /*1420*/  @P0 SHF.R.U32.HI R14, RZ, R3, R6 ;  /* 0x00000003ff0e0219 */ /* 0x000fe20000011606 */
[----:B------:R-:W-:-:S04]  /*1430*/  IMAD R13, R13, R11, RZ ;  /* 0x0000000b0d0d7224 */ /* 0x000fc800078e02ff */
[----:B------:R-:W-:Y:S01]  /*1440*/  IMAD R6, R14, R11, RZ ;  /* 0x0000000b0e067224 */ /* 0x000fe200078e02ff */
[----:B------:R-:W-:-:S04]  /*1450*/  ISETP.GE.AND P1, PT, R5, R13, PT ;  /* 0x0000000d0500720c */ /* 0x000fc80003f26270 */
[----:B------:R-:W-:Y:S01]  /*1460*/  ISETP.GE.OR P1, PT, R16, R6, P1 ;  /* 0x000000061000720c */ /* 0x000fe20000f26670 */
[----:B------:R-:W-:-:S05]  /*1470*/  IMAD.HI.U32 R6, R5, R2, RZ ;  /* 0x0000000205067227 */ /* 0x000fca00078e00ff */
[----:B------:R-:W-:-:S04]  /*1480*/  SHF.R.U32.HI R6, RZ, R3, R6 ;  /* 0x00000003ff067219 */ /* 0x000fc80000011606 */
[----:B------:R-:W-:-:S03]  /*1490*/  SEL R6, R5, R6, !P0 ;  /* 0x0000000605067207 */ /* 0x000fc60004000000 */
[----:B------:R-:W-:Y:S01]  /*14a0*/  @!P1 IMAD.HI.U32 R7, R16, R2, RZ ;  /* 0x0000000210079227 */ /* 0x000fe200078e00ff */
[----:B------:R-:W-:-:S04]  /*14b0*/  IADD3 R2, PT, PT, -R6, RZ, RZ ;  /* 0x000000ff06027210 */ /* 0x000fc80007ffe1ff */
[----:B------:R-:W-:Y:S01]  /*14c0*/  @!P1 SHF.R.U32.HI R3, RZ, R3, R7 ;  /* 0x00000003ff039219 */ /* 0x000fe20000011607 */
[----:B------:R-:W-:Y:S01]  /*14d0*/  IMAD R2, R11, R2, R5 ;  /* 0x000000020b027224 */ /* 0x000fe200078e0205 */
[----:B------:R-:W-:Y:S02]  /*14e0*/  IADD3 R7, PT, PT, -R5, RZ, RZ ;  /* 0x000000ff05077210 */ /* 0x000fe40007ffe1ff */
[----:B------:R-:W-:-:S03]  /*14f0*/  @!P1 SEL R3, R16, R3, !P0 ;  /* 0x0000000310039207 */ /* 0x000fc60004000000 */
[----:B------:R-:W-:Y:S02]  /*1500*/  IMAD R7, R4, R7, R23 ;  /* 0x0000000704077224 */ /* 0x000fe400078e0217 */
[--C-:B------:R-:W-:Y:S02]  /*1510*/  @!P1 IMAD.IADD R6, R6, 0x1, -R3.reuse ;  /* 0x0000000106069824 */ /* 0x100fe400078e0a03 */
[----:B------:R-:W-:Y:S01]  /*1520*/  @!P1 IMAD R3, R2, R14, R3 ;  /* 0x0000000e02039224 */ /* 0x000fe200078e0203 */
[----:B------:R-:W-:Y:S01]  /*1530*/  IADD3 R2, PT, PT, -R16, RZ, RZ ;  /* 0x000000ff10027210 */ /* 0x000fe20007ffe1ff */
[----:B------:R-:W-:Y:S02]  /*1540*/  @!P1 IMAD R5, R6, R11, R16 ;  /* 0x0000000b06059224 */ /* 0x000fe400078e0210 */
[----:B------:R-:W-:Y:S02]  /*1550*/  @!P1 IMAD.MOV.U32 R16, RZ, RZ, R3 ;  /* 0x000000ffff109224 */ /* 0x000fe400078e0003 */
[----:B------:R-:W-:-:S02]  /*1560*/  IMAD R2, R24, R2, R9 ;  /* 0x0000000218027224 */ /* 0x000fc400078e0209 */
[----:B------:R-:W-:Y:S02]  /*1570*/  IMAD R23, R5, R4, R7 ;  /* 0x0000000405177224 */ /* 0x000fe400078e0207 */
[----:B------:R-:W-:Y:S02]  /*1580*/  IMAD R24, R16, R24, R2 ;  /* 0x0000001810187224 */ /* 0x000fe400078e0202 */
.L_x_19:
[----:B------:R-:W-:Y:S05]  /*1590*/  BRA.U UP3, `(.L_x_20) ;  /* 0x0000000103407547 */ /* 0x000fea000b800000 */
[----:B------:R-:W1:Y:S08]  /*15a0*/  LDC.64 R4, c[0x0][0xb10] ;  /* 0x0002c400ff047b82 */ /* 0x000e700000000a00 */
[----:B------:R-:W2:Y:S08]  /*15b0*/  LDC.64 R2, c[0x0][0xb18] ;  /* 0x0002c600ff027b82 */ /* 0x000eb00000000a00 */
[----:B------:R-:W3:Y:S08]  /*15c0*/  LDC R6, c[0x0][0xb20] ;  /* 0x0002c800ff067b82 */ /* 0x000ef00000000800 */
[----:B------:R-:W4:Y:S01]  /*15d0*/  LDC R7, c[0x0][0xb0c] ;  /* 0x0002c300ff077b82 */ /* 0x000f220000000800 */
[----:B-1----:R-:W-:-:S05]  /*15e0*/  IMAD.HI.U32 R4, R24, R4, RZ ;  /* 0x0000000418047227 */ /* 0x002fca00078e00ff */
[----:B------:R-:W-:Y:S01]  /*15f0*/  SHF.R.U32.HI R4, RZ, R5, R4 ;  /* 0x00000005ff047219 */ /* 0x000fe20000011604 */
[----:B--2---:R-:W-:Y:S01]  /*1600*/  IMAD.HI.U32 R3, R23, R3, RZ ;  /* 0x0000000317037227 */ /* 0x004fe200078e00ff */
[----:B------:R-:W-:-:S04]  /*1610*/  ISETP.NE.AND P0, PT, R2, 0x1, PT ;  /* 0x000000010200780c */ /* 0x000fc80003f05270 */
[----:B---3--:R-:W-:-:S04]  /*1620*/  SHF.R.U32.HI R3, RZ, R6, R3 ;  /* 0x00000006ff037219 */ /* 0x008fc80000011603 */
[----:B------:R-:W-:Y:S02]  /*1630*/  SEL R3, R23, R3, !P0 ;  /* 0x0000000317037207 */ /* 0x000fe40004000000 */
[----:B----4-:R-:W-:-:S04]  /*1640*/  ISETP.NE.AND P1, PT, R7, 0x1, PT ;  /* 0x000000010700780c */ /* 0x010fc80003f25270 */
[----:B------:R-:W-:-:S05]  /*1650*/  SEL R5, R24, R4, !P1 ;  /* 0x0000000418057207 */ /* 0x000fca0004800000 */
[----:B------:R-:W-:Y:S02]  /*1660*/  IMAD.IADD R4, R3, 0x1, -R5 ;  /* 0x0000000103047824 */ /* 0x000fe400078e0a05 */
[----:B------:R-:W-:Y:S02]  /*1670*/  IMAD.IADD R3, R5, 0x1, -R3 ;  /* 0x0000000105037824 */ /* 0x000fe400078e0a03 */
[----:B------:R-:W-:Y:S02]  /*1680*/  IMAD R24, R4, R7, R24 ;  /* 0x0000000704187224 */ /* 0x000fe400078e0218 */
[----:B------:R-:W-:Y:S02]  /*1690*/  IMAD R23, R3, R2, R23 ;  /* 0x0000000203177224 */ /* 0x000fe400078e0217 */
.L_x_20:
[----:B------:R-:W-:Y:S05]  /*16a0*/  BRA.U !UP1, `(.L_x_21) ;  /* 0x00000001090c7547 */ /* 0x000fea000b800000 */
[----:B------:R-:W-:Y:S01]  /*16b0*/  UCGABAR_WAIT ;  /* 0x0000000000007dc7 */ /* 0x000fe20008000000 */
[----:B------:R-:W-:Y:S01]  /*16c0*/  CCTL.IVALL ;  /* 0x00000000ff00798f */ /* 0x000fe20002000000 */
[----:B------:R-:W-:Y:S05]  /*16d0*/  BRA `(.L_x_22) ;  /* 0x0000000000047947 */ /* 0x000fea0003800000 */
.L_x_21:
[----:B------:R-:W-:Y:S06]  /*16e0*/  BAR.SYNC.DEFER_BLOCKING 0x0 ;  /* 0x0000000000007b1d */ /* 0x000fec0000010000 */
.L_x_22:
[----:B------:R-:W-:Y:S05]  /*16f0*/  BRA.U UP2, `(.L_x_23) ;  /* 0x0000001902847547 */ /* 0x000fea000b800000 */
[----:B------:R-:W1:Y:S01]  /*1700*/  LDCU UR4, c[0x0][0x38c] ;  /* 0x00007180ff0477ac */ /* 0x000e620008000800 */
[----:B------:R-:W2:Y:S01]  /*1710*/  LDC R8, c[0x0][0x370] ;  /* 0x0000dc00ff087b82 */ /* 0x000ea20000000800 */
[C---:B------:R-:W-:Y:S02]  /*1720*/  IMAD.SHL.U32 R17, R9.reuse, 0x20, RZ ;  /* 0x0000002009117824 */ /* 0x040fe400078e00ff */
[----:B------:R-:W-:Y:S01]  /*1730*/  HFMA2 R15, -RZ, RZ, 0, 5.9604644775390625e-08 ;  /* 0x00000001ff0f7431 */ /* 0x000fe200000001ff */
[----:B------:R-:W-:Y:S01]  /*1740*/  UISETP.NE.AND UP1, UPT, UR12, URZ, UPT ;  /* 0x000000ff0c00728c */ /* 0x000fe2000bf25270 */
[----:B------:R-:W-:Y:S01]  /*1750*/  ISETP.NE.AND P4, PT, R10, RZ, P5 ;  /* 0x000000ff0a00720c */ /* 0x000fe20002f85270 */
[----:B------:R-:W-:Y:S01]  /*1760*/  IMAD.SHL.U32 R16, R9, 0x40, RZ ;  /* 0x0000004009107824 */ /* 0x000fe200078e00ff */
[----:B------:R-:W-:Y:S01]  /*1770*/  CS2R R12, SRZ ;  /* 0x00000000000c7805 */ /* 0x000fe2000001ff00 */
[----:B------:R-:W-:Y:S01]  /*1780*/  IMAD.MOV.U32 R14, RZ, RZ, RZ ;  /* 0x000000ffff0e7224 */ /* 0x000fe200078e00ff */
[----:B------:R-:W3:Y:S01]  /*1790*/  LDC R0, c[0x0][0x374] ;  /* 0x0000dd00ff007b82 */ /* 0x000ee20000000800 */
[----:B------:R-:W-:Y:S01]  /*17a0*/  MOV R11, 0x1 ;  /* 0x00000001000b7802 */ /* 0x000fe20000000f00 */
[----:B------:R-:W4:Y:S01]  /*17b0*/  LDCU.64 UR14, c[0x0][0x348] ;  /* 0x00006900ff0e77ac */ /* 0x000f220008000a00 */
[----:B------:R-:W-:Y:S01]  /*17c0*/  LOP3.LUT R17, R17, 0x20, RZ, 0xc0, !PT ;  /* 0x0000002011117812 */ /* 0x000fe200078ec0ff */
[----:B------:R-:W-:Y:S01]  /*17d0*/  USEL UR23, UR7, 0x2, UP1 ;  /* 0x0000000207177887 */ /* 0x000fe20008800000 */
[----:B------:R-:W-:Y:S01]  /*17e0*/  UMOV UR24, URZ ;  /* 0x000000ff00187c82 */ /* 0x000fe20008000000 */
[----:B-1----:R-:W-:-:S04]  /*17f0*/  UIADD3 UR5, UPT, UPT, UR4, 0x3f, URZ ;  /* 0x0000003f04057890 */ /* 0x002fc8000fffe0ff */
[----:B------:R-:W-:-:S04]  /*1800*/  USHF.R.S32.HI UR13, URZ, 0x1f, UR5 ;  /* 0x0000001fff0d7899 */ /* 0x000fc80008011405 */
[----:B------:R-:W-:Y:S02]  /*1810*/  ULEA.HI UR13, UR13, UR5, URZ, 0x6 ;  /* 0x000000050d0d7291 */ /* 0x000fe4000f8f30ff */
[----:B------:R-:W-:Y:S02]  /*1820*/  UIADD3 UR5, UPT, UPT, UR4, -0x1, URZ ;  /* 0xffffffff04057890 */ /* 0x000fe4000fffe0ff */
[----:B------:R-:W-:Y:S02]  /*1830*/  USHF.R.S32.HI UR13, URZ, 0x6, UR13 ;  /* 0x00000006ff0d7899 */ /* 0x000fe4000801140d */
[----:B------:R-:W-:Y:S02]  /*1840*/  UISETP.GE.U32.AND UP2, UPT, UR5, -0x7f, UPT ;  /* 0xffffff810500788c */ /* 0x000fe4000bf46070 */
[----:B------:R-:W-:Y:S02]  /*1850*/  UISETP.LT.U32.AND UP0, UPT, UR13, 0x11, UPT ;  /* 0x000000110d00788c */ /* 0x000fe4000bf01070 */
[----:B------:R-:W-:-:S02]  /*1860*/  UIADD3 UR4, UPT, UPT, UR4, 0x7e, URZ ;  /* 0x0000007e04047890 */ /* 0x000fc4000fffe0ff */
[----:B------:R-:W-:-:S04]  /*1870*/  USEL UR5, UR13, 0x11, UP0 ;  /* 0x000000110d057887 */ /* 0x000fc80008000000 */
[----:B------:R-:W-:Y:S02]  /*1880*/  UIADD3 UR22, UPT, UPT, UR5, -0x1, URZ ;  /* 0xffffffff05167890 */ /* 0x000fe4000fffe0ff */
[----:B------:R-:W-:Y:S02]  /*1890*/  @UP2 UIADD3 UR22, UPT, UPT, UR5, URZ, URZ ;  /* 0x000000ff05162290 */ /* 0x000fe4000fffe0ff */
[----:B------:R-:W-:Y:S02]  /*18a0*/  UIADD3 UR25, UPT, UPT, UR13, -UR5, URZ ;  /* 0x800000050d197290 */ /* 0x000fe4000fffe0ff */
[----:B------:R-:W-:Y:S02]  /*18b0*/  UIADD3 UR21, UPT, UPT, UR22, 0x1, URZ ;  /* 0x0000000116157890 */ /* 0x000fe4000fffe0ff */
[----:B--2-4-:R-:W-:-:S12]  /*18c0*/  UIADD3 UR22, UPT, UPT, -UR22, URZ, URZ ;  /* 0x000000ff16167290 */ /* 0x014fd8000fffe1ff */
.L_x_43:
[----:B------:R-:W-:Y:S01]  /*18d0*/  UISETP.NE.AND UP0, UPT, UR6, URZ, UPT ;  /* 0x000000ff0600728c */ /* 0x000fe2000bf05270 */
[----:B------:R-:W1:Y:S08]  /*18e0*/  S2UR UR6, SR_CgaCtaId ;  /* 0x00000000000679c3 */ /* 0x000e700000008800 */
[----:B------:R-:W-:Y:S05]  /*18f0*/  BRA.U UP0, `(.L_x_24) ;  /* 0x0000000100347547 */ /* 0x000fea000b800000 */
[----:B------:R-:W2:Y:S01]  /*1900*/  S2R R2, SR_CgaCtaId ;  /* 0x0000000000027919 */ /* 0x000ea20000008800 */
[----:B------:R-:W-:-:S04]  /*1910*/  MOV R3, 0x400 ;  /* 0x0000040000037802 */ /* 0x000fc80000000f00 */
[----:B--2---:R-:W-:Y:S02]  /*1920*/  LEA R2, R2, R3, 0x18 ;  /* 0x0000000302027211 */ /* 0x004fe400078ec0ff */
[----:B------:R-:W-:-:S03]  /*1930*/  SHF.L.U32 R3, R11, 0x1f, RZ ;  /* 0x0000001f0b037819 */ /* 0x000fc600000006ff */
[----:B------:R-:W-:-:S04]  /*1940*/  IMAD R2, R12, 0x8, R2 ;  /* 0x000000080c027824 */ /* 0x000fc800078e0202 */
[----:B------:R-:W2:Y:S02]  /*1950*/  SYNCS.PHASECHK.TRANS64.TRYWAIT P0, [R2+URZ+0x1c0], R3 ;  /* 0x0001c003020075a7 */ /* 0x000ea400080011ff */
[----:B--2---:R-:W-:Y:S05]  /*1960*/  @!P0 BRA `(.L_x_25) ;  /* 0x0000007800048947 */ /* 0x004fea0003800000 */
.L_x_193:
[----:B------:R-:W-:Y:S01]  /*1970*/  VIADD R12, R12, 0x1 ;  /* 0x000000010c0c7836 */ /* 0x000fe20000000000 */
[----:B------:R2:W-:Y:S04]  /*1980*/  SYNCS.ARRIVE.TRANS64.A1T0 RZ, [R2+URZ+0x1b0], RZ ;  /* 0x0001b0ff02ff79a7 */ /* 0x0005e800081000ff */
[----:B------:R-:W-:-:S04]  /*1990*/  ISETP.NE.AND P0, PT, R12, 0x2, PT ;  /* 0x000000020c00780c */ /* 0x000fc80003f05270 */
[----:B------:R-:W-:Y:S02]  /*19a0*/  SEL R12, R12, RZ, P0 ;  /* 0x000000ff0c0c7207 */ /* 0x000fe40000000000 */
[----:B--2---:R-:W-:-:S04]  /*19b0*/  SEL R2, RZ, 0x1, P0 ;  /* 0x00000001ff027807 */ /* 0x004fc80000000000 */
[----:B------:R-:W-:-:S07]  /*19c0*/  LOP3.LUT R11, R11, R2, RZ, 0x3c, !PT ;  /* 0x000000020b0b7212 */ /* 0x000fce00078e3cff */
.L_x_24:
[----:B------:R-:W-:Y:S01]  /*19d0*/  UMOV UR7, 0x400 ;  /* 0x0000040000077882 */ /* 0x000fe20000000000 */
[----:B------:R-:W-:Y:S01]  /*19e0*/  SHF.L.U32 R2, R15, 0x1f, RZ ;  /* 0x0000001f0f027819 */ /* 0x000fe200000006ff */
[----:B-1----:R-:W-:Y:S01]  /*19f0*/  ULEA UR7, UR6, UR7, 0x18 ;  /* 0x0000000706077291 */ /* 0x002fe2000f8ec0ff */
[----:B------:R-:W-:Y:S01]  /*1a00*/  R2UR UR35, R16 ;  /* 0x00000000102372ca */ /* 0x000fe200000e0000 */
[----:B------:R-:W-:Y:S01]  /*1a10*/  UISETP.GE.U32.AND UP0, UPT, UR4, 0x7f, UPT ;  /* 0x0000007f0400788c */ /* 0x000fe2000bf06070 */
[----:B------:R-:W-:Y:S01]  /*1a20*/  R2UR UR11, R17 ;  /* 0x00000000110b72ca */ /* 0x000fe200000e0000 */
[----:B------:R-:W-:Y:S01]  /*1a30*/  ULEA UR8, UR24, UR7, 0x3 ;  /* 0x0000000718087291 */ /* 0x000fe2000f8e18ff */
[----:B------:R-:W-:-:S08]  /*1a40*/  UMOV UR26, URZ ;  /* 0x000000ff001a7c82 */ /* 0x000fd00008000000 */
[----:B------:R1:W2:Y:S01]  /*1a50*/  SYNCS.PHASECHK.TRANS64.TRYWAIT P0, [UR8+0x88], R2 ;  /* 0x00008802ff0075a7 */ /* 0x0002a20008001108 */
[----:B------:R-:W-:-:S13]  /*1a60*/  R2UR UR8, R23 ;  /* 0x00000000170872ca */ /* 0x000fda00000e0000 */
[----:B------:R-:W-:Y:S01]  /*1a70*/  ULEA UR11, UR8, UR11, 0x6 ;  /* 0x0000000b080b7291 */ /* 0x000fe2000f8e30ff */
[----:B-1----:R-:W-:-:S05]  /*1a80*/  LEA.HI R2, R24, R24, RZ, 0x1 ;  /* 0x0000001818027211 */ /* 0x002fca00078f08ff */
[----:B------:R-:W-:-:S05]  /*1a90*/  IMAD.SHL.U32 R2, R2, 0x40, RZ ;  /* 0x0000004002027824 */ /* 0x000fca00078e00ff */
[----:B------:R-:W-:-:S04]  /*1aa0*/  LOP3.LUT R2, R2, 0xffffff80, RZ, 0xc0, !PT ;  /* 0xffffff8002027812 */ /* 0x000fc800078ec0ff */
[----:B------:R-:W-:-:S13]  /*1ab0*/  R2UR UR9, R2 ;  /* 0x00000000020972ca */ /* 0x000fda00000e0000 */
[----:B------:R-:W-:Y:S01]  /*1ac0*/  ULOP3.LUT UR35, UR9, 0x40, UR35, 0xf8, !UPT ;  /* 0x0000004009237892 */ /* 0x000fe2000f8ef823 */
[----:B------:R-:W-:Y:S11]  /*1ad0*/  BRA.U !UP0, `(.L_x_26) ;  /* 0x0000000108c07547 */ /* 0x000ff6000b800000 */
[----:B------:R-:W-:Y:S01]  /*1ae0*/  UMOV UR16, UR22 ;  /* 0x0000001600107c82 */ /* 0x000fe20008000000 */
[----:B------:R-:W-:Y:S01]  /*1af0*/  UMOV UR17, UR24 ;  /* 0x0000001800117c82 */ /* 0x000fe20008000000 */
[----:B------:R-:W-:-:S05]  /*1b00*/  UMOV UR34, URZ ;  /* 0x000000ff00227c82 */ /* 0x000fca0008000000 */
.L_x_32:
[----:B------:R-:W-:Y:S01]  /*1b10*/  ULEA UR33, UR17, UR7, 0x3 ;  /* 0x0000000711217291 */ /* 0x000fe2000f8e18ff */
[----:B------:R-:W-:Y:S01]  /*1b20*/  @P5 MOV R3, 0x6000 ;  /* 0x0000600000035802 */ /* 0x000fe20000000f00 */
[----:B-12-4-:R-:W-:Y:S10]  /*1b30*/  @P0 BRA `(.L_x_27) ;  /* 0x00000000000c0947 */ /* 0x016ff40003800000 */
[----:B------:R-:W-:-:S04]  /*1b40*/  SHF.L.U32 R4, R15, 0x1f, RZ ;  /* 0x0000001f0f047819 */ /* 0x000fc800000006ff */
[----:B------:R-:W1:Y:S02]  /*1b50*/  SYNCS.PHASECHK.TRANS64.TRYWAIT P0, [UR33+0x88], R4 ;  /* 0x00008804ff0075a7 */ /* 0x000e640008001121 */
[----:B-1----:R-:W-:Y:S05]  /*1b60*/  @!P0 BRA `(.L_x_28) ;  /* 0x0000007400988947 */ /* 0x002fea0003800000 */
.L_x_27:
[----:B------:R2:W-:Y:S01]  /*1b70*/  @P5 SYNCS.ARRIVE.TRANS64 RZ, [UR33], R3 ;  /* 0x00000003ffff59a7 */ /* 0x0005e20008000021 */
[----:B------:R-:W-:Y:S02]  /*1b80*/  ULOP3.LUT UR8, UR23, 0x2, URZ, 0xfc, !UPT ;  /* 0x0000000217087892 */ /* 0x000fe4000f8efcff */
[----:B------:R-:W-:Y:S02]  /*1b90*/  UIADD3 UR16, UPT, UPT, UR16, 0x1, URZ ;  /* 0x0000000110107890 */ /* 0x000fe4000fffe0ff */
[----:B------:R-:W-:Y:S02]  /*1ba0*/  UISETP.NE.AND UP0, UPT, UR8, 0x2, UPT ;  /* 0x000000020800788c */ /* 0x000fe4000bf05270 */
[----:B------:R-:W-:-:S07]  /*1bb0*/  UISETP.NE.AND UP2, UPT, UR16, 0x1, UPT ;  /* 0x000000011000788c */ /* 0x000fce000bf45270 */
[----:B------:R-:W-:Y:S05]  /*1bc0*/  BRA.U UP0, `(.L_x_29) ;  /* 0x0000000100047547 */ /* 0x000fea000b800000 */
[----:B------:R-:W-:Y:S05]  /*1bd0*/  BPT.TRAP 0x1 ;  /* 0x000000040000795c */ /* 0x000fea0000300000 */
.L_x_29:
[----:B------:R-:W-:Y:S04]  /*1be0*/  BSSY.RECONVERGENT B0, `(.L_x_30) ;  /* 0x0000003000007945 */ /* 0x000fe80003800200 */
[----:B------:R-:W-:Y:S05]  /*1bf0*/  @!P4 BRA `(.L_x_31) ;  /* 0x000000000004c947 */ /* 0x000fea0003800000 */
[----:B------:R-:W-:Y:S05]  /*1c00*/  BPT.TRAP 0x1 ;  /* 0x000000040000795c */ /* 0x000fea0000300000 */
.L_x_31:
[----:B------:R-:W-:Y:S05]  /*1c10*/  BSYNC.RECONVERGENT B0 ;  /* 0x0000000000007941 */ /* 0x000fea0003800200 */
.L_x_30:
[----:B------:R-:W-:Y:S02]  /*1c20*/  UIADD3 UR24, UPT, UPT, UR17, 0x1, URZ ;  /* 0x0000000111187890 */ /* 0x000fe4000fffe0ff */
[----:B------:R-:W-:Y:S02]  /*1c30*/  ULEA UR32, UR17, UR7, 0xd ;  /* 0x0000000711207291 */ /* 0x000fe4000f8e68ff */
[----:B------:R-:W-:Y:S02]  /*1c40*/  UISETP.NE.AND UP0, UPT, UR24, 0x11, UPT ;  /* 0x000000111800788c */ /* 0x000fe4000bf05270 */
[----:B------:R-:W-:Y:S02]  /*1c50*/  UIADD3 UR30, UP1, UPT, UR14, 0x80, URZ ;  /* 0x000000800e1e7890 */ /* 0x000fe4000ff3e0ff */
[----:B------:R-:W-:Y:S02]  /*1c60*/  USEL UR9, URZ, 0x1, UP0 ;  /* 0x00000001ff097887 */ /* 0x000fe40008000000 */
[----:B------:R-:W-:-:S02]  /*1c70*/  USEL UR24, UR24, URZ, UP0 ;  /* 0x000000ff18187287 */ /* 0x000fc40008000000 */
[----:B------:R-:W-:Y:S02]  /*1c80*/  UIADD3 UR28, UP0, UPT, UR14, 0x180, URZ ;  /* 0x000001800e1c7890 */ /* 0x000fe4000ff1e0ff */
[----:B------:R-:W-:Y:S01]  /*1c90*/  ULEA UR8, UR24, UR7, 0x3 ;  /* 0x0000000718087291 */ /* 0x000fe2000f8e18ff */
[----:B------:R-:W-:Y:S01]  /*1ca0*/  LOP3.LUT R15, R15, UR9, RZ, 0x3c, !PT ;  /* 0x000000090f0f7c12 */ /* 0x000fe2000f8e3cff */
[----:B------:R-:W-:Y:S02]  /*1cb0*/  ULOP3.LUT UR33, UR33, 0xfefffff8, URZ, 0xc0, !UPT ;  /* 0xfefffff821217892 */ /* 0x000fe4000f8ec0ff */
[----:B------:R-:W-:Y:S01]  /*1cc0*/  UIADD3.X UR31, UPT, UPT, URZ, UR15, URZ, UP1, !UPT ;  /* 0x0000000fff1f7290 */ /* 0x000fe20008ffe4ff */
[----:B-1----:R-:W-:Y:S01]  /*1cd0*/  SHF.L.U32 R2, R15, 0x1f, RZ ;  /* 0x0000001f0f027819 */ /* 0x002fe200000006ff */
[----:B------:R-:W-:Y:S02]  /*1ce0*/  UIADD3 UR32, UPT, UPT, UR32, 0x3400, URZ ;  /* 0x0000340020207890 */ /* 0x000fe4000fffe0ff */
[----:B------:R-:W-:Y:S01]  /*1cf0*/  UIADD3.X UR29, UPT, UPT, URZ, UR15, URZ, UP0, !UPT ;  /* 0x0000000fff1d7290 */ /* 0x000fe200087fe4ff */
[----:B------:R1:W4:Y:S01]  /*1d00*/  SYNCS.PHASECHK.TRANS64.TRYWAIT P0, [UR8+0x88], R2 ;  /* 0x00008802ff0075a7 */ /* 0x0003220008001108 */
[----:B------:R-:W-:Y:S01]  /*1d10*/  ULEA UR8, UR17, UR7, 0xc ;  /* 0x0000000711087291 */ /* 0x000fe2000f8e60ff */
[----:B------:R-:W-:Y:S01]  /*1d20*/  UMOV UR18, 0x0 ;  /* 0x0000000000127882 */ /* 0x000fe20000000000 */
[----:B------:R-:W-:-:S02]  /*1d30*/  UMOV UR19, 0x10000000 ;  /* 0x1000000000137882 */ /* 0x000fc40000000000 */
[----:B------:R-:W-:Y:S01]  /*1d40*/  UIADD3 UR8, UPT, UPT, UR8, 0x25400, URZ ;  /* 0x0002540008087890 */ /* 0x000fe2000fffe0ff */
[----:B------:R2:W-:Y:S01]  /*1d50*/  UTMALDG.3D.2CTA [UR32], [UR30], desc[UR18] ;  /* 0x000012201e0075b4 */ /* 0x0005e20008211000 */
[----:B------:R-:W-:Y:S01]  /*1d60*/  UMOV UR10, UR34 ;  /* 0x00000022000a7c82 */ /* 0x000fe20008000000 */
[----:B------:R-:W-:Y:S01]  /*1d70*/  UMOV UR12, UR36 ;  /* 0x00000024000c7c82 */ /* 0x000fe20008000000 */
[----:B------:R-:W-:Y:S01]  /*1d80*/  UMOV UR9, UR33 ;  /* 0x0000002100097c82 */ /* 0x000fe20008000000 */
[----:B------:R-:W-:Y:S01]  /*1d90*/  UMOV UR26, UR21 ;  /* 0x00000015001a7c82 */ /* 0x000fe20008000000 */
[----:B------:R-:W-:-:S03]  /*1da0*/  UMOV UR17, UR24 ;  /* 0x0000001800117c82 */ /* 0x000fc60008000000 */
[----:B------:R1:W-:Y:S01]  /*1db0*/  UTMALDG.3D.2CTA [UR8], [UR28], desc[UR18] ;  /* 0x000012081c0075b4 */ /* 0x0003e20008211000 */
[----:B--2---:R-:W-:Y:S01]  /*1dc0*/  UIADD3 UR34, UPT, UPT, UR34, 0x40, URZ ;  /* 0x0000004022227890 */ /* 0x004fe2000fffe0ff */
[----:B------:R-:W-:Y:S11]  /*1dd0*/  BRA.U UP2, `(.L_x_32) ;  /* 0xfffffffd024c7547 */ /* 0x000ff6000b83ffff */
.L_x_26:
[----:B--2-4-:R-:W-:Y:S01]  /*1de0*/  PLOP3.LUT P0, PT, PT, PT, UP5, 0x80, 0x8 ;  /* 0x000000000008781c */ /* 0x014fe20003f0f058 */
[----:B-1----:R-:W-:Y:S01]  /*1df0*/  ULEA UR8, UR24, UR7, 0x3 ;  /* 0x0000000718087291 */ /* 0x002fe2000f8e18ff */
[----:B------:R-:W-:Y:S01]  /*1e00*/  SHF.L.U32 R2, R15, 0x1f, RZ ;  /* 0x0000001f0f027819 */ /* 0x000fe200000006ff */
[----:B------:R-:W-:-:S10]  /*1e10*/  UISETP.GT.AND UP0, UPT, UR13, UR5, UPT ;  /* 0x000000050d00728c */ /* 0x000fd4000bf04270 */
[----:B------:R-:W-:Y:S01]  /*1e20*/  @!P0 SYNCS.ARRIVE.TRANS64.A1T0 RZ, [UR7+0x148], RZ ;  /* 0x000148ffffff89a7 */ /* 0x000fe20008100007 */
[----:B------:R1:W2:Y:S01]  /*1e30*/  SYNCS.PHASECHK.TRANS64.TRYWAIT P0, [UR8+0x88], R2 ;  /* 0x00008802ff0075a7 */ /* 0x0002a20008001108 */
[----:B------:R-:W-:Y:S05]  /*1e40*/  BRA.U !UP0, `(.L_x_33) ;  /* 0x0000000108c07547 */ /* 0x000fea000b800000 */
[----:B------:R-:W-:Y:S01]  /*1e50*/  UIADD3 UR27, UPT, UPT, UR25, UR26, URZ ;  /* 0x0000001a191b7290 */ /* 0x000fe2000fffe0ff */
[----:B------:R-:W-:-:S11]  /*1e60*/  UMOV UR34, UR24 ;  /* 0x0000001800227c82 */ /* 0x000fd60008000000 */
.L_x_39:
[----:B------:R-:W-:Y:S01]  /*1e70*/  ULEA UR17, UR34, UR7, 0x3 ;  /* 0x0000000722117291 */ /* 0x000fe2000f8e18ff */
[----:B--2---:R-:W-:Y:S01]  /*1e80*/  @P5 MOV R3, 0x6000 ;  /* 0x0000600000035802 */ /* 0x004fe20000000f00 */
[----:B-12---:R-:W-:Y:S10]  /*1e90*/  @P0 BRA `(.L_x_34) ;  /* 0x00000000000c0947 */ /* 0x006ff40003800000 */
[----:B------:R-:W-:-:S04]  /*1ea0*/  SHF.L.U32 R4, R15, 0x1f, RZ ;  /* 0x0000001f0f047819 */ /* 0x000fc800000006ff */
[----:B------:R-:W2:Y:S02]  /*1eb0*/  SYNCS.PHASECHK.TRANS64.TRYWAIT P0, [UR17+0x88], R4 ;  /* 0x00008804ff0075a7 */ /* 0x000ea40008001111 */
[----:B--2---:R-:W-:Y:S05]  /*1ec0*/  @!P0 BRA `(.L_x_35) ;  /* 0x0000007000d88947 */ /* 0x004fea0003800000 */
.L_x_34:
[----:B------:R2:W-:Y:S01]  /*1ed0*/  @P5 SYNCS.ARRIVE.TRANS64 RZ, [UR17], R3 ;  /* 0x00000003ffff59a7 */ /* 0x0005e20008000011 */
[----:B------:R-:W-:-:S04]  /*1ee0*/  ULOP3.LUT UR8, UR23, 0x2, URZ, 0xfc, !UPT ;  /* 0x0000000217087892 */ /* 0x000fc8000f8efcff */
[----:B------:R-:W-:-:S09]  /*1ef0*/  UISETP.NE.AND UP0, UPT, UR8, 0x2, UPT ;  /* 0x000000020800788c */ /* 0x000fd2000bf05270 */
[----:B------:R-:W-:Y:S05]  /*1f00*/  BRA.U UP0, `(.L_x_36) ;  /* 0x0000000100047547 */ /* 0x000fea000b800000 */
[----:B------:R-:W-:Y:S05]  /*1f10*/  BPT.TRAP 0x1 ;  /* 0x000000040000795c */ /* 0x000fea0000300000 */
.L_x_36:
[----:B------:R-:W-:Y:S04]  /*1f20*/  BSSY.RECONVERGENT B0, `(.L_x_37) ;  /* 0x0000003000007945 */ /* 0x000fe80003800200 */
[----:B------:R-:W-:Y:S05]  /*1f30*/  @!P4 BRA `(.L_x_38) ;  /* 0x000000000004c947 */ /* 0x000fea0003800000 */
[----:B------:R-:W-:Y:S05]  /*1f40*/  BPT.TRAP 0x1 ;  /* 0x000000040000795c */ /* 0x000fea0000300000 */
.L_x_38:
[----:B------:R-:W-:Y:S05]  /*1f50*/  BSYNC.RECONVERGENT B0 ;  /* 0x0000000000007941 */ /* 0x000fea0003800200 */
.L_x_37:
        /* <DEDUP_REMOVED lines=9> */
[----:B------:R-:W-:Y:S02]  /*1ff0*/  USHF.L.U32 UR18, UR26, 0x6, URZ ;  /* 0x000000061a127899 */ /* 0x000fe400080006ff */
[----:B------:R-:W-:Y:S01]  /*2000*/  ULOP3.LUT UR17, UR17, 0xfefffff8, URZ, 0xc0, !UPT ;  /* 0xfefffff811117892 */ /* 0x000fe2000f8ec0ff */
[----:B-1----:R-:W-:Y:S01]  /*2010*/  SHF.L.U32 R2, R15, 0x1f, RZ ;  /* 0x0000001f0f027819 */ /* 0x002fe200000006ff */
[----:B------:R-:W-:Y:S02]  /*2020*/  UIADD3 UR16, UPT, UPT, UR16, 0x3400, URZ ;  /* 0x0000340010107890 */ /* 0x000fe4000fffe0ff */
[----:B------:R-:W-:Y:S01]  /*2030*/  UIADD3.X UR33, UPT, UPT, URZ, UR15, URZ, UP1, !UPT ;  /* 0x0000000fff217290 */ /* 0x000fe20008ffe4ff */
[----:B------:R4:W1:Y:S01]  /*2040*/  SYNCS.PHASECHK.TRANS64.TRYWAIT P0, [UR8+0x88], R2 ;  /* 0x00008802ff0075a7 */ /* 0x0008620008001108 */
[----:B------:R-:W-:-:S02]  /*2050*/  ULEA UR8, UR34, UR7, 0xc ;  /* 0x0000000722087291 */ /* 0x000fc4000f8e60ff */
[----:B------:R-:W-:Y:S02]  /*2060*/  UIADD3.X UR31, UPT, UPT, URZ, UR15, URZ, UP0, !UPT ;  /* 0x0000000fff1f7290 */ /* 0x000fe400087fe4ff */
[----:B------:R-:W-:Y:S01]  /*2070*/  UIADD3 UR8, UPT, UPT, UR8, 0x25400, URZ ;  /* 0x0002540008087890 */ /* 0x000fe2000fffe0ff */
[----:B------:R-:W-:Y:S01]  /*2080*/  UMOV UR28, 0x0 ;  /* 0x00000000001c7882 */ /* 0x000fe20000000000 */
[----:B------:R-:W-:Y:S01]  /*2090*/  UMOV UR29, 0x10000000 ;  /* 0x10000000001d7882 */ /* 0x000fe20000000000 */
[----:B------:R-:W-:Y:S01]  /*20a0*/  UMOV UR19, UR35 ;  /* 0x0000002300137c82 */ /* 0x000fe20008000000 */
[----:B------:R-:W-:Y:S01]  /*20b0*/  UMOV UR20, UR36 ;  /* 0x0000002400147c82 */ /* 0x000fe20008000000 */
[----:B------:R-:W-:Y:S01]  /*20c0*/  UMOV UR12, UR36 ;  /* 0x00000024000c7c82 */ /* 0x000fe20008000000 */
[----:B------:R-:W-:Y:S01]  /*20d0*/  UMOV UR9, UR17 ;  /* 0x0000001100097c82 */ /* 0x000fe20008000000 */
[----:B------:R-:W-:Y:S01]  /*20e0*/  UMOV UR10, UR18 ;  /* 0x00000012000a7c82 */ /* 0x000fe20008000000 */
[----:B------:R4:W-:Y:S01]  /*20f0*/  UTMALDG.3D.2CTA [UR16], [UR32], desc[UR28] ;  /* 0x00001c10200075b4 */ /* 0x0009e20008211000 */
[----:B------:R-:W-:Y:S01]  /*2100*/  UIADD3 UR26, UPT, UPT, UR26, 0x1, URZ ;  /* 0x000000011a1a7890 */ /* 0x000fe2000fffe0ff */
[----:B------:R-:W-:-:S03]  /*2110*/  UMOV UR34, UR24 ;  /* 0x0000001800227c82 */ /* 0x000fc60008000000 */
[----:B------:R-:W-:Y:S01]  /*2120*/  UISETP.NE.AND UP0, UPT, UR26, UR27, UPT ;  /* 0x0000001b1a00728c */ /* 0x000fe2000bf05270 */
[----:B------:R4:W-:Y:S08]  /*2130*/  UTMALDG.3D.2CTA [UR8], [UR30], desc[UR28] ;  /* 0x00001c081e0075b4 */ /* 0x0009f00008211000 */
[----:B----4-:R-:W-:Y:S05]  /*2140*/  BRA.U UP0, `(.L_x_39) ;  /* 0xfffffffd00487547 */ /* 0x010fea000b83ffff */
.L_x_33:
[C---:B-1----:R-:W-:Y:S01]  /*2150*/  LEA R2, R14.reuse, UR7, 0x3 ;  /* 0x000000070e027c11 */ /* 0x042fe2000f8e18ff */
[----:B------:R-:W-:Y:S01]  /*2160*/  NOP ;  /* 0x0000000000007918 */ /* 0x000fe20000000000 */
[----:B--2---:R-:W-:Y:S02]  /*2170*/  SHF.L.U32 R3, R13, 0x1f, RZ ;  /* 0x0000001f0d037819 */ /* 0x004fe400000006ff */
[----:B------:R-:W-:Y:S02]  /*2180*/  LEA R4, R14, UR7, 0x4 ;  /* 0x000000070e047c11 */ /* 0x000fe4000f8e20ff */
[----:B------:R-:W1:Y:S02]  /*2190*/  SYNCS.PHASECHK.TRANS64.TRYWAIT P0, [R2+URZ+0x150], R3 ;  /* 0x00015003020075a7 */ /* 0x000e6400080011ff */
[----:B-1----:R-:W-:Y:S05]  /*21a0*/  @!P0 BRA `(.L_x_40) ;  /* 0x0000007000388947 */ /* 0x002fea0003800000 */
.L_x_196:
[----:B------:R-:W2:Y:S01]  /*21b0*/  LDS.128 R4, [R4+0x1e0] ;  /* 0x0001e00004047984 */ /* 0x000ea20000000c00 */
[----:B------:R-:W-:Y:S01]  /*21c0*/  ISETP.GE.AND P0, PT, R22, 0x1, PT ;  /* 0x000000011600780c */ /* 0x000fe20003f06270 */
[----:B-1----:R-:W-:Y:S01]  /*21d0*/  VIADD R2, R2, 0x160 ;  /* 0x0000016002027836 */ /* 0x002fe20000000000 */
[----:B------:R-:W-:Y:S01]  /*21e0*/  @!PT LDS RZ, [RZ] ;  /* 0x00000000fffff984 */ /* 0x000fe20000000800 */
[----:B------:R-:W-:Y:S01]  /*21f0*/  @!PT LDS RZ, [RZ] ;  /* 0x00000000fffff984 */ /* 0x000fe20000000800 */
[----:B------:R-:W-:Y:S01]  /*2200*/  @!PT LDS RZ, [RZ] ;  /* 0x00000000fffff984 */ /* 0x000fe20000000800 */
[----:B------:R-:W-:Y:S01]  /*2210*/  @!PT LDS RZ, [RZ] ;  /* 0x00000000fffff984 */ /* 0x000fe20000000800 */
[----:B------:R1:W-:Y:S06]  /*2220*/  MEMBAR.ALL.CTA ;  /* 0x0000000000007992 */ /* 0x0003ec0000008000 */
[----:B-1----:R-:W1:Y:S01]  /*2230*/  FENCE.VIEW.ASYNC.S ;  /* 0x00000000000073c6 */ /* 0x002e620000000000 */
[----:B------:R-:W-:-:S04]  /*2240*/  PRMT R2, RZ, 0x654, R2 ;  /* 0x00000654ff027816 */ /* 0x000fc80000000002 */
[----:B-1----:R1:W-:Y:S01]  /*2250*/  SYNCS.ARRIVE.TRANS64.RED.A1T0 RZ, [R2+URZ], RZ ;  /* 0x000000ff02ff79a7 */ /* 0x0023e200081004ff */
[----:B--2---:R-:W-:-:S13]  /*2260*/  LOP3.LUT P2, RZ, R6, 0x1, RZ, 0xc0, !PT ;  /* 0x0000000106ff7812 */ /* 0x004fda000784c0ff */
[----:B------:R-:W-:Y:S01]  /*2270*/  @P2 SHF.R.U32.HI R3, RZ, 0x10, R5 ;  /* 0x00000010ff032819 */ /* 0x000fe20000011605 */
[----:B------:R-:W-:Y:S01]  /*2280*/  VOTEU.ANY UP0, P2 ;  /* 0x0000000000ff7886 */ /* 0x000fe20001000100 */
[----:B------:R-:W-:Y:S02]  /*2290*/  @P2 MOV R10, R4 ;  /* 0x00000004000a2202 */ /* 0x000fe40000000f00 */
[----:B------:R-:W-:Y:S02]  /*22a0*/  @P2 R2UR.BROADCAST UR8, R3 ;  /* 0x00000000030822ca */ /* 0x000fe400008e0000 */
[----:B------:R-:W-:-:S11]  /*22b0*/  @P2 LOP3.LUT R9, R5, 0xffff, RZ, 0xc0, !PT ;  /* 0x0000ffff05092812 */ /* 0x000fd600078ec0ff */
[----:B------:R-:W-:Y:S01]  /*22c0*/  @UP0 UMOV UR36, UR8 ;  /* 0x0000000800240c82 */ /* 0x000fe20008000000 */
[----:B-1----:R-:W-:Y:S05]  /*22d0*/  @!P0 BRA `(.L_x_41) ;  /* 0x0000000000b88947 */ /* 0x002fea0003800000 */
[----:B------:R-:W3:Y:S01]  /*22e0*/  LDC.64 R4, c[0x0][0xb18] ;  /* 0x0002c600ff047b82 */ /* 0x000ee20000000a00 */
[----:B------:R-:W-:-:S07]  /*22f0*/  ISETP.NE.AND P3, PT, R22, 0x1, PT ;  /* 0x000000011600780c */ /* 0x000fce0003f65270 */
[----:B------:R-:W1:Y:S08]  /*2300*/  LDC.64 R6, c[0x0][0xb10] ;  /* 0x0002c400ff067b82 */ /* 0x000e700000000a00 */
[----:B------:R-:W2:Y:S08]  /*2310*/  LDC R18, c[0x0][0xb20] ;  /* 0x0002c800ff127b82 */ /* 0x000eb00000000800 */
[----:B------:R-:W4:Y:S01]  /*2320*/  LDC R19, c[0x0][0xb0c] ;  /* 0x0002c300ff137b82 */ /* 0x000f220000000800 */
[----:B---3--:R-:W-:Y:S01]  /*2330*/  IMAD.HI.U32 R21, R0, R5, RZ ;  /* 0x0000000500157227 */ /* 0x008fe200078e00ff */
[----:B------:R-:W-:-:S03]  /*2340*/  ISETP.NE.AND P0, PT, R4, 0x1, PT ;  /* 0x000000010400780c */ /* 0x000fc60003f05270 */
[----:B------:R-:W-:-:S03]  /*2350*/  IMAD.HI.U32 R5, R9, R5, RZ ;  /* 0x0000000509057227 */ /* 0x000fc600078e00ff */
[----:B------:R-:W3:Y:S01]  /*2360*/  LDC.64 R2, c[0x0][0xb28] ;  /* 0x0002ca00ff027b82 */ /* 0x000ee20000000a00 */
[----:B-1----:R-:W-:-:S04]  /*2370*/  IMAD.HI.U32 R23, R8, R6, RZ ;  /* 0x0000000608177227 */ /* 0x002fc800078e00ff */
[----:B------:R-:W-:Y:S01]  /*2380*/  IMAD.HI.U32 R24, R10, R6, RZ ;  /* 0x000000060a187227 */ /* 0x000fe200078e00ff */
[----:B------:R-:W-:Y:S02]  /*2390*/  SHF.R.U32.HI R23, RZ, R7, R23 ;  /* 0x00000007ff177219 */ /* 0x000fe40000011617 */
[-C--:B--2---:R-:W-:Y:S02]  /*23a0*/  SHF.R.U32.HI R21, RZ, R18.reuse, R21 ;  /* 0x00000012ff157219 */ /* 0x084fe40000011615 */
[----:B------:R-:W-:Y:S02]  /*23b0*/  SHF.R.U32.HI R5, RZ, R18, R5 ;  /* 0x00000012ff057219 */ /* 0x000fe40000011605 */
[----:B------:R-:W-:Y:S02]  /*23c0*/  SEL R21, R0, R21, !P0 ;  /* 0x0000001500157207 */ /* 0x000fe40004000000 */
[----:B------:R-:W-:Y:S02]  /*23d0*/  SHF.R.U32.HI R24, RZ, R7, R24 ;  /* 0x00000007ff187219 */ /* 0x000fe40000011618 */
[----:B----4-:R-:W-:-:S02]  /*23e0*/  ISETP.NE.AND P1, PT, R19, 0x1, PT ;  /* 0x000000011300780c */ /* 0x010fc40003f25270 */
[----:B------:R-:W-:Y:S02]  /*23f0*/  SEL R5, R9, R5, !P0 ;  /* 0x0000000509057207 */ /* 0x000fe40004000000 */
[----:B------:R-:W-:Y:S02]  /*2400*/  SEL R23, R8, R23, !P1 ;  /* 0x0000001708177207 */ /* 0x000fe40004800000 */
[----:B------:R-:W-:Y:S01]  /*2410*/  SEL R24, R10, R24, !P1 ;  /* 0x000000180a187207 */ /* 0x000fe20004800000 */
[----:B---3--:R-:W-:-:S04]  /*2420*/  IMAD.HI.U32 R20, R21, R2, RZ ;  /* 0x0000000215147227 */ /* 0x008fc800078e00ff */
        /* <DEDUP_REMOVED lines=10> */
[----:B------:R-:W-:-:S04]  /*24d0*/  @!P0 IMAD.HI.U32 R7, R24, R2, RZ ;  /* 0x0000000218078227 */ /* 0x000fc800078e00ff */
[----:B------:R-:W-:Y:S01]  /*24e0*/  IMAD.MOV R2, RZ, RZ, -R6 ;  /* 0x000000ffff027224 */ /* 0x000fe200078e0a06 */
[----:B------:R-:W-:Y:S02]  /*24f0*/  @!P0 SHF.R.U32.HI R3, RZ, R3, R7 ;  /* 0x00000003ff038219 */ /* 0x000fe40000011607 */
[----:B------:R-:W-:Y:S01]  /*2500*/  IADD3 R7, PT, PT, -R5, RZ, RZ ;  /* 0x000000ff05077210 */ /* 0x000fe20007ffe1ff */
[----:B------:R-:W-:Y:S01]  /*2510*/  IMAD R2, R22, R2, R5 ;  /* 0x0000000216027224 */ /* 0x000fe200078e0205 */
        /* <DEDUP_REMOVED lines=10> */
.L_x_41:
[----:B------:R-:W1:Y:S02]  /*25c0*/  LDCU UR8, c[0x0][0xb30] ;  /* 0x00016600ff0877ac */ /* 0x000e640008000800 */
[----:B-1----:R-:W-:-:S09]  /*25d0*/  UISETP.NE.AND UP0, UPT, UR8, 0x1, UPT ;  /* 0x000000010800788c */ /* 0x002fd2000bf05270 */
[----:B------:R-:W-:Y:S05]  /*25e0*/  BRA.U UP0, `(.L_x_42) ;  /* 0x0000000100407547 */ /* 0x000fea000b800000 */
[----:B------:R-:W1:Y:S08]  /*25f0*/  LDC.64 R4, c[0x0][0xb10] ;  /* 0x0002c400ff047b82 */ /* 0x000e700000000a00 */
[----:B------:R-:W2:Y:S08]  /*2600*/  LDC.64 R2, c[0x0][0xb18] ;  /* 0x0002c600ff027b82 */ /* 0x000eb00000000a00 */
[----:B------:R-:W4:Y:S08]  /*2610*/  LDC R6, c[0x0][0xb20] ;  /* 0x0002c800ff067b82 */ /* 0x000f300000000800 */
[----:B------:R-:W3:Y:S01]  /*2620*/  LDC R7, c[0x0][0xb0c] ;  /* 0x0002c300ff077b82 */ /* 0x000ee20000000800 */
[----:B-1----:R-:W-:-:S05]  /*2630*/  IMAD.HI.U32 R4, R10, R4, RZ ;  /* 0x000000040a047227 */ /* 0x002fca00078e00ff */
[----:B------:R-:W-:Y:S01]  /*2640*/  SHF.R.U32.HI R4, RZ, R5, R4 ;  /* 0x00000005ff047219 */ /* 0x000fe20000011604 */
[----:B--2---:R-:W-:Y:S01]  /*2650*/  IMAD.HI.U32 R3, R9, R3, RZ ;  /* 0x0000000309037227 */ /* 0x004fe200078e00ff */
[----:B------:R-:W-:-:S04]  /*2660*/  ISETP.NE.AND P0, PT, R2, 0x1, PT ;  /* 0x000000010200780c */ /* 0x000fc80003f05270 */
[----:B----4-:R-:W-:-:S04]  /*2670*/  SHF.R.U32.HI R3, RZ, R6, R3 ;  /* 0x00000006ff037219 */ /* 0x010fc80000011603 */
[----:B------:R-:W-:Y:S02]  /*2680*/  SEL R3, R9, R3, !P0 ;  /* 0x0000000309037207 */ /* 0x000fe40004000000 */
[----:B---3--:R-:W-:-:S04]  /*2690*/  ISETP.NE.AND P1, PT, R7, 0x1, PT ;  /* 0x000000010700780c */ /* 0x008fc80003f25270 */
[----:B------:R-:W-:-:S05]  /*26a0*/  SEL R4, R10, R4, !P1 ;  /* 0x000000040a047207 */ /* 0x000fca0004800000 */
[----:B------:R-:W-:Y:S02]  /*26b0*/  IMAD.IADD R5, R3, 0x1, -R4 ;  /* 0x0000000103057824 */ /* 0x000fe400078e0a04 */
[----:B------:R-:W-:Y:S02]  /*26c0*/  IMAD.IADD R3, R4, 0x1, -R3 ;  /* 0x0000000104037824 */ /* 0x000fe400078e0a03 */
[----:B------:R-:W-:Y:S02]  /*26d0*/  IMAD R10, R5, R7, R10 ;  /* 0x00000007050a7224 */ /* 0x000fe400078e020a */
[----:B------:R-:W-:-:S07]  /*26e0*/  IMAD R9, R3, R2, R9 ;  /* 0x0000000203097224 */ /* 0x000fce00078e0209 */
.L_x_42:
[----:B------:R-:W-:Y:S01]  /*26f0*/  VIADD R14, R14, 0x1 ;  /* 0x000000010e0e7836 */ /* 0x000fe20000000000 */
[----:B------:R-:W-:Y:S01]  /*2700*/  UPLOP3.LUT UP5, UPT, UPT, UPT, UPT, 0x80, 0x8 ;  /* 0x000000000008789c */ /* 0x000fe20003faf070 */
[----:B------:R-:W-:Y:S02]  /*2710*/  IMAD.IADD R24, R10, 0x1, R56 ;  /* 0x000000010a187824 */ /* 0x000fe400078e0238 */
[----:B------:R-:W-:Y:S01]  /*2720*/  IMAD.IADD R23, R9, 0x1, R47 ;  /* 0x0000000109177824 */ /* 0x000fe200078e022f */
[----:B------:R-:W-:-:S04]  /*2730*/  ISETP.NE.AND P0, PT, R14, 0x2, PT ;  /* 0x000000020e00780c */ /* 0x000fc80003f05270 */
[----:B------:R-:W-:Y:S02]  /*2740*/  SEL R2, RZ, 0x1, P0 ;  /* 0x00000001ff027807 */ /* 0x000fe40000000000 */
[----:B------:R-:W-:Y:S02]  /*2750*/  SEL R14, R14, RZ, P0 ;  /* 0x000000ff0e0e7207 */ /* 0x000fe40000000000 */
[----:B------:R-:W-:Y:S01]  /*2760*/  LOP3.LUT R13, R13, R2, RZ, 0x3c, !PT ;  /* 0x000000020d0d7212 */ /* 0x000fe200078e3cff */
[----:B------:R-:W-:Y:S06]  /*2770*/  @P2 BRA `(.L_x_43) ;  /* 0xfffffff000542947 */ /* 0x000fec000383ffff */
[----:B------:R-:W-:Y:S01]  /*2780*/  UIADD3 UR7, UPT, UPT, UR7, 0x88, URZ ;  /* 0x0000008807077890 */ /* 0x000fe2000fffe0ff */
[----:B------:R-:W-:-:S03]  /*2790*/  SHF.L.U32 R2, R15, 0x1f, RZ ;  /* 0x0000001f0f027819 */ /* 0x000fc600000006ff */
[----:B------:R-:W-:-:S09]  /*27a0*/  ULEA UR4, UR24, UR7, 0x3 ;  /* 0x0000000718047291 */ /* 0x000fd2000f8e18ff */
[----:B------:R-:W1:Y:S02]  /*27b0*/  SYNCS.PHASECHK.TRANS64.TRYWAIT P0, [UR4], R2 ;  /* 0x00000002ff0075a7 */ /* 0x000e640008001104 */
[----:B-1----:R-:W-:Y:S05]  /*27c0*/  @!P0 BRA `(.L_x_44) ;  /* 0x0000006800c48947 */ /* 0x002fea0003800000 */
.L_x_198:
[----:B------:R-:W-:-:S04]  /*27d0*/  UIADD3 UR5, UPT, UPT, UR24, 0x1, URZ ;  /* 0x0000000118057890 */ /* 0x000fc8000fffe0ff */
[----:B------:R-:W-:-:S04]  /*27e0*/  UISETP.NE.AND UP0, UPT, UR5, 0x11, UPT ;  /* 0x000000110500788c */ /* 0x000fc8000bf05270 */
[----:B------:R-:W-:Y:S02]  /*27f0*/  USEL UR6, URZ, 0x1, UP0 ;  /* 0x00000001ff067887 */ /* 0x000fe40008000000 */
[----:B------:R-:W-:-:S04]  /*2800*/  USEL UR5, UR5, URZ, UP0 ;  /* 0x000000ff05057287 */ /* 0x000fc80008000000 */
[----:B------:R-:W-:Y:S01]  /*2810*/  ULEA UR4, UR5, UR7, 0x3 ;  /* 0x0000000705047291 */ /* 0x000fe2000f8e18ff */
[----:B-1----:R-:W-:-:S04]  /*2820*/  LOP3.LUT R2, R15, UR6, RZ, 0x3c, !PT ;  /* 0x000000060f027c12 */ /* 0x002fc8000f8e3cff */
[----:B------:R-:W-:-:S04]  /*2830*/  SHF.L.U32 R3, R2, 0x1f, RZ ;  /* 0x0000001f02037819 */ /* 0x000fc800000006ff */
[----:B------:R-:W1:Y:S02]  /*2840*/  SYNCS.PHASECHK.TRANS64.TRYWAIT P0, [UR4], R3 ;  /* 0x00000003ff0075a7 */ /* 0x000e640008001104 */
[----:B-1----:R-:W-:Y:S05]  /*2850*/  @!P0 BRA `(.L_x_45) ;  /* 0x0000006800b88947 */ /* 0x002fea0003800000 */
.L_x_200:
[----:B------:R-:W-:-:S04]  /*2860*/  UIADD3 UR5, UPT, UPT, UR5, 0x1, URZ ;  /* 0x0000000105057890 */ /* 0x000fc8000fffe0ff */
[----:B------:R-:W-:-:S04]  /*2870*/  UISETP.NE.AND UP0, UPT, UR5, 0x11, UPT ;  /* 0x000000110500788c */ /* 0x000fc8000bf05270 */
[----:B------:R-:W-:Y:S02]  /*2880*/  USEL UR6, URZ, 0x1, UP0 ;  /* 0x00000001ff067887 */ /* 0x000fe40008000000 */
[----:B------:R-:W-:-:S04]  /*2890*/  USEL UR5, UR5, URZ, UP0 ;  /* 0x000000ff05057287 */ /* 0x000fc80008000000 */
[----:B------:R-:W-:Y:S01]  /*28a0*/  ULEA UR4, UR5, UR7, 0x3 ;  /* 0x0000000705047291 */ /* 0x000fe2000f8e18ff */
[----:B------:R-:W-:-:S04]  /*28b0*/  LOP3.LUT R2, R2, UR6, RZ, 0x3c, !PT ;  /* 0x0000000602027c12 */ /* 0x000fc8000f8e3cff */
[----:B-1----:R-:W-:-:S04]  /*28c0*/  SHF.L.U32 R3, R2, 0x1f, RZ ;  /* 0x0000001f02037819 */ /* 0x002fc800000006ff */
[----:B------:R-:W1:Y:S02]  /*28d0*/  SYNCS.PHASECHK.TRANS64.TRYWAIT P0, [UR4], R3 ;  /* 0x00000003ff0075a7 */ /* 0x000e640008001104 */
[----:B-1----:R-:W-:Y:S05]  /*28e0*/  @!P0 BRA `(.L_x_46) ;  /* 0x0000006800ac8947 */ /* 0x002fea0003800000 */
.L_x_202:
        /* <DEDUP_REMOVED lines=9> */
.L_x_204:
        /* <DEDUP_REMOVED lines=9> */
.L_x_206:
        /* <DEDUP_REMOVED lines=9> */
.L_x_208:
        /* <DEDUP_REMOVED lines=9> */
.L_x_210:
        /* <DEDUP_REMOVED lines=9> */
.L_x_212:
        /* <DEDUP_REMOVED lines=9> */
.L_x_214:
        /* <DEDUP_REMOVED lines=9> */
.L_x_216:
        /* <DEDUP_REMOVED lines=9> */
.L_x_218:
        /* <DEDUP_REMOVED lines=9> */
.L_x_220:
        /* <DEDUP_REMOVED lines=9> */
.L_x_222:
        /* <DEDUP_REMOVED lines=9> */
.L_x_224:
        /* <DEDUP_REMOVED lines=9> */
.L_x_226:
        /* <DEDUP_REMOVED lines=9> */
.L_x_228:
[----:B------:R-:W-:-:S04]  /*3040*/  UIADD3 UR5, UPT, UPT, UR5, 0x1, URZ ;  /* 0x0000000105057890 */ /* 0x000fc8000fffe0ff */
[----:B------:R-:W-:-:S04]  /*3050*/  UISETP.NE.AND UP0, UPT, UR5, 0x11, UPT ;  /* 0x000000110500788c */ /* 0x000fc8000bf05270 */
[----:B------:R-:W-:Y:S02]  /*3060*/  USEL UR4, URZ, 0x1, UP0 ;  /* 0x00000001ff047887 */ /* 0x000fe40008000000 */
[----:B------:R-:W-:-:S04]  /*3070*/  USEL UR5, UR5, URZ, UP0 ;  /* 0x000000ff05057287 */ /* 0x000fc80008000000 */
[----:B------:R-:W-:Y:S01]  /*3080*/  ULEA UR5, UR5, UR7, 0x3 ;  /* 0x0000000705057291 */ /* 0x000fe2000f8e18ff */
[----:B------:R-:W-:-:S04]  /*3090*/  LOP3.LUT R2, R2, UR4, RZ, 0x3c, !PT ;  /* 0x0000000402027c12 */ /* 0x000fc8000f8e3cff */
[----:B------:R-:W-:Y:S01]  /*30a0*/  SHF.L.U32 R2, R2, 0x1f, RZ ;  /* 0x0000001f02027819 */ /* 0x000fe200000006ff */
[----:B-1-3--:R-:W-:-:S07]  /*30b0*/  IMAD.U32 R0, RZ, RZ, UR5 ;  /* 0x00000005ff007e24 */ /* 0x00afce000f8e00ff */
.L_x_60:
[----:B-1----:R1:W2:Y:S02]  /*30c0*/  SYNCS.PHASECHK.TRANS64.TRYWAIT P0, [R0+URZ], R2 ;  /* 0x00000002000075a7 */ /* 0x0022a400080011ff */
[----:B--2---:R-:W-:Y:S05]  /*30d0*/  @!P0 NANOSLEEP.SYNCS 0x989680 ;  /* 0x009896800000895d */ /* 0x004fea0003900000 */
[----:B------:R-:W2:Y:S02]  /*30e0*/  @!P0 SYNCS.PHASECHK.TRANS64 P0, [R0+URZ], R2 ;  /* 0x00000002000085a7 */ /* 0x000ea400080010ff */
[----:B--2---:R-:W-:Y:S05]  /*30f0*/  @P0 EXIT ;  /* 0x000000000000094d */ /* 0x004fea0003800000 */
[----:B------:R-:W-:Y:S05]  /*3100*/  BRA `(.L_x_60) ;  /* 0xfffffffc00ec7947 */ /* 0x000fea000383ffff */
.L_x_23:
[----:B------:R-:W-:-:S04]  /*3110*/  UISETP.NE.AND UP1, UPT, UR6, URZ, UPT ;  /* 0x000000ff0600728c */ /* 0x000fc8000bf25270 */
[----:B------:R-:W-:-:S09]  /*3120*/  UISETP.NE.OR UP1, UPT, UR12, 0x1, UP1 ;  /* 0x000000010c00788c */ /* 0x000fd20008f25670 */
[----:B------:R-:W-:Y:S05]  /*3130*/  BRA.U UP1, `(.L_x_61) ;  /* 0x00000005014c7547 */ /* 0x000fea000b800000 */
[----:B------:R-:W-:Y:S01]  /*3140*/  HFMA2 R11, -RZ, RZ, 0, 0 ;  /* 0x00000000ff0b7431 */ /* 0x000fe200000001ff */
[----:B------:R-:W-:Y:S01]  /*3150*/  ISETP.GE.U32.AND P2, PT, R10, 0x2, PT ;  /* 0x000000020a00780c */ /* 0x000fe20003f46070 */
[----:B------:R-:W-:Y:S01]  /*3160*/  IMAD.MOV.U32 R12, RZ, RZ, 0x1 ;  /* 0x00000001ff0c7424 */ /* 0x000fe200078e00ff */
[----:B------:R-:W-:Y:S01]  /*3170*/  CS2R R8, SRZ ;  /* 0x0000000000087805 */ /* 0x000fe2000001ff00 */
[----:B------:R-:W-:Y:S01]  /*3180*/  IMAD.MOV.U32 R3, RZ, RZ, RZ ;  /* 0x000000ffff037224 */ /* 0x000fe200078e00ff */
[----:B------:R-:W-:Y:S01]  /*3190*/  UMOV UR4, 0x400 ;  /* 0x0000040000047882 */ /* 0x000fe20000000000 */
[----:B------:R-:W-:Y:S01]  /*31a0*/  UMOV UR7, URZ ;  /* 0x000000ff00077c82 */ /* 0x000fe20008000000 */
[----:B------:R-:W-:-:S12]  /*31b0*/  ULEA UR6, UR6, UR4, 0x18 ;  /* 0x0000000406067291 */ /* 0x000fd8000f8ec0ff */
.L_x_65:
[----:B------:R-:W-:Y:S02]  /*31c0*/  LEA R0, R3, UR6, 0x3 ;  /* 0x0000000603007c11 */ /* 0x000fe4000f8e18ff */
[----:B------:R-:W-:-:S03]  /*31d0*/  SHF.L.U32 R4, R8, 0x1f, RZ ;  /* 0x0000001f08047819 */ /* 0x000fc600000006ff */
[----:B------:R-:W-:Y:S01]  /*31e0*/  VIADD R5, R0, 0x1c0 ;  /* 0x000001c000057836 */ /* 0x000fe20000000000 */
[----:B------:R-:W1:Y:S02]  /*31f0*/  SYNCS.PHASECHK.TRANS64.TRYWAIT P0, [R0+URZ+0x1b0], R4 ;  /* 0x0001b004000075a7 */ /* 0x000e6400080011ff */
[----:B-1----:R-:W-:Y:S05]  /*3200*/  @!P0 BRA `(.L_x_62) ;  /* 0x0000006400b48947 */ /* 0x002fea0003800000 */
.L_x_229:
[----:B------:R-:W-:Y:S01]  /*3210*/  ULEA UR5, UR7, UR6, 0x3 ;  /* 0x0000000607057291 */ /* 0x000fe2000f8e18ff */
[----:B-1----:R-:W-:Y:S01]  /*3220*/  PRMT R0, RZ, 0x654, R5 ;  /* 0x00000654ff007816 */ /* 0x002fe20000000005 */
[----:B------:R-:W-:Y:S01]  /*3230*/  @!P2 IMAD.MOV.U32 R4, RZ, RZ, 0x10 ;  /* 0x00000010ff04a424 */ /* 0x000fe200078e00ff */
[----:B------:R-:W-:Y:S01]  /*3240*/  SHF.L.U32 R5, R12, 0x1f, RZ ;  /* 0x0000001f0c057819 */ /* 0x000fe200000006ff */
[----:B------:R-:W-:Y:S01]  /*3250*/  UIADD3 UR4, UPT, UPT, UR5, 0x150, URZ ;  /* 0x0000015005047890 */ /* 0x000fe2000fffe0ff */
[----:B------:R1:W-:Y:S05]  /*3260*/  SYNCS.ARRIVE.TRANS64.RED.A1T0 RZ, [R0+URZ], RZ ;  /* 0x000000ff00ff79a7 */ /* 0x0003ea00081004ff */
[----:B------:R-:W-:Y:S01]  /*3270*/  IMAD.U32 R6, RZ, RZ, UR4 ;  /* 0x00000004ff067e24 */ /* 0x000fe2000f8e00ff */
[----:B------:R-:W2:Y:S04]  /*3280*/  SYNCS.PHASECHK.TRANS64.TRYWAIT P0, [UR5+0x160], R5 ;  /* 0x00016005ff0075a7 */ /* 0x000ea80008001105 */
[----:B------:R-:W-:Y:S01]  /*3290*/  PRMT R6, R10, 0x654, R6 ;  /* 0x000006540a067816 */ /* 0x000fe20000000006 */
[----:B-12---:R-:W-:Y:S06]  /*32a0*/  @!P0 BRA `(.L_x_63) ;  /* 0x0000006400a08947 */ /* 0x006fec0003800000 */
.L_x_231:
[----:B------:R-:W-:Y:S01]  /*32b0*/  ULEA UR4, UR7, UR6, 0x4 ;  /* 0x0000000607047291 */ /* 0x000fe2000f8e20ff */
[----:B------:R-:W-:Y:S01]  /*32c0*/  SEL R2, R6, R2, !P2 ;  /* 0x0000000206027207 */ /* 0x000fe20005000000 */
[----:B------:R-:W-:Y:S01]  /*32d0*/  UIADD3 UR5, UPT, UPT, UR5, 0x150, URZ ;  /* 0x0000015005057890 */ /* 0x000fe2000fffe0ff */
[----:B-1----:R-:W-:Y:S01]  /*32e0*/  LEA R0, R11, UR6, 0x3 ;  /* 0x000000060b007c11 */ /* 0x002fe2000f8e18ff */
[----:B------:R-:W-:Y:S01]  /*32f0*/  UIADD3 UR4, UPT, UPT, UR4, 0x1e0, URZ ;  /* 0x000001e004047890 */ /* 0x000fe2000fffe0ff */
[----:B------:R1:W-:Y:S01]  /*3300*/  @!P2 SYNCS.ARRIVE.TRANS64.RED RZ, [R2+URZ], R4 ;  /* 0x0000000402ffa9a7 */ /* 0x0003e200080004ff */
[----:B------:R-:W-:Y:S01]  /*3310*/  UIADD3 UR7, UPT, UPT, UR7, 0x1, URZ ;  /* 0x0000000107077890 */ /* 0x000fe2000fffe0ff */
[----:B------:R-:W-:-:S03]  /*3320*/  VIADD R3, R3, 0x1 ;  /* 0x0000000103037836 */ /* 0x000fc60000000000 */
[----:B------:R-:W-:Y:S02]  /*3330*/  UISETP.NE.AND UP0, UPT, UR7, 0x2, UPT ;  /* 0x000000020700788c */ /* 0x000fe4000bf05270 */
[----:B------:R-:W-:Y:S01]  /*3340*/  ISETP.NE.AND P0, PT, R3, 0x2, PT ;  /* 0x000000020300780c */ /* 0x000fe20003f05270 */
[----:B------:R-:W-:Y:S06]  /*3350*/  UGETNEXTWORKID.BROADCAST [UR4], [UR5] ;  /* 0x00000000040073ca */ /* 0x000fec0008000100 */
[----:B------:R-:W-:Y:S02]  /*3360*/  USEL UR4, URZ, 0x1, UP0 ;  /* 0x00000001ff047887 */ /* 0x000fe40008000000 */
[----:B------:R-:W-:-:S04]  /*3370*/  USEL UR7, UR7, URZ, UP0 ;  /* 0x000000ff07077287 */ /* 0x000fc80008000000 */
[----:B------:R-:W-:Y:S02]  /*3380*/  LOP3.LUT R12, R12, UR4, RZ, 0x3c, !PT ;  /* 0x000000040c0c7c12 */ /* 0x000fe4000f8e3cff */
[----:B-1----:R-:W-:-:S04]  /*3390*/  SHF.L.U32 R4, R9, 0x1f, RZ ;  /* 0x0000001f09047819 */ /* 0x002fc800000006ff */
[----:B------:R-:W1:Y:S02]  /*33a0*/  SYNCS.PHASECHK.TRANS64.TRYWAIT P1, [R0+URZ+0x150], R4 ;  /* 0x00015004000075a7 */ /* 0x000e6400080211ff */
[----:B-1----:R-:W-:Y:S05]  /*33b0*/  @!P1 BRA `(.L_x_64) ;  /* 0x0000006400749947 */ /* 0x002fea0003800000 */
.L_x_232:
[----:B-1----:R-:W-:Y:S01]  /*33c0*/  LEA R4, R11, UR6, 0x4 ;  /* 0x000000060b047c11 */ /* 0x002fe2000f8e20ff */
[----:B------:R-:W-:Y:S01]  /*33d0*/  VIADD R0, R0, 0x160 ;  /* 0x0000016000007836 */ /* 0x000fe20000000000 */
[----:B------:R-:W-:Y:S01]  /*33e0*/  SEL R3, R3, RZ, P0 ;  /* 0x000000ff03037207 */ /* 0x000fe20000000000 */
[----:B------:R-:W-:-:S03]  /*33f0*/  VIADD R11, R11, 0x1 ;  /* 0x000000010b0b7836 */ /* 0x000fc60000000000 */
[----:B------:R-:W1:Y:S01]  /*3400*/  LDS.128 R4, [R4+0x1e0] ;  /* 0x0001e00004047984 */ /* 0x000e620000000c00 */
[----:B------:R-:W-:Y:S02]  /*3410*/  PRMT R0, RZ, 0x654, R0 ;  /* 0x00000654ff007816 */ /* 0x000fe40000000000 */
[C---:B------:R-:W-:Y:S01]  /*3420*/  ISETP.NE.AND P1, PT, R11.reuse, 0x2, PT ;  /* 0x000000020b00780c */ /* 0x040fe20003f25270 */
[----:B------:R-:W-:Y:S01]  /*3430*/  @!PT LDS RZ, [RZ] ;  /* 0x00000000fffff984 */ /* 0x000fe20000000800 */
[----:B------:R-:W-:Y:S01]  /*3440*/  @!PT LDS RZ, [RZ] ;  /* 0x00000000fffff984 */ /* 0x000fe20000000800 */
[----:B------:R-:W-:Y:S01]  /*3450*/  @!PT LDS RZ, [RZ] ;  /* 0x00000000fffff984 */ /* 0x000fe20000000800 */
[----:B------:R-:W-:Y:S01]  /*3460*/  @!PT LDS RZ, [RZ] ;  /* 0x00000000fffff984 */ /* 0x000fe20000000800 */
[----:B------:R2:W-:Y:S06]  /*3470*/  MEMBAR.ALL.CTA ;  /* 0x0000000000007992 */ /* 0x0005ec0000008000 */
[----:B--2---:R-:W2:Y:S01]  /*3480*/  FENCE.VIEW.ASYNC.S ;  /* 0x00000000000073c6 */ /* 0x004ea20000000000 */
[----:B------:R-:W-:Y:S01]  /*3490*/  SEL R11, R11, RZ, P1 ;  /* 0x000000ff0b0b7207 */ /* 0x000fe20000800000 */
[----:B--2---:R2:W-:Y:S01]  /*34a0*/  SYNCS.ARRIVE.TRANS64.RED.A1T0 RZ, [R0+URZ], RZ ;  /* 0x000000ff00ff79a7 */ /* 0x0045e200081004ff */
[----:B-1----:R-:W-:-:S02]  /*34b0*/  LOP3.LUT P3, RZ, R6, 0x1, RZ, 0xc0, !PT ;  /* 0x0000000106ff7812 */ /* 0x002fc4000786c0ff */
[----:B------:R-:W-:-:S04]  /*34c0*/  SEL R4, RZ, 0x1, P1 ;  /* 0x00000001ff047807 */ /* 0x000fc80000800000 */
[----:B------:R-:W-:Y:S02]  /*34d0*/  LOP3.LUT R9, R9, R4, RZ, 0x3c, !PT ;  /* 0x0000000409097212 */ /* 0x000fe400078e3cff */
[----:B--2---:R-:W-:-:S04]  /*34e0*/  SEL R0, RZ, 0x1, P0 ;  /* 0x00000001ff007807 */ /* 0x004fc80000000000 */
[----:B------:R-:W-:Y:S01]  /*34f0*/  LOP3.LUT R8, R8, R0, RZ, 0x3c, !PT ;  /* 0x0000000008087212 */ /* 0x000fe200078e3cff */
[----:B------:R-:W-:Y:S06]  /*3500*/  @P3 BRA `(.L_x_65) ;  /* 0xfffffffc002c3947 */ /* 0x000fec000383ffff */
[----:B------:R-:W-:Y:S01]  /*3510*/  ULEA UR5, UR7, UR6, 0x3 ;  /* 0x0000000607057291 */ /* 0x000fe2000f8e18ff */
[----:B------:R-:W-:-:S08]  /*3520*/  SHF.L.U32 R2, R12, 0x1f, RZ ;  /* 0x0000001f0c027819 */ /* 0x000fd000000006ff */
[----:B------:R-:W1:Y:S02]  /*3530*/  SYNCS.PHASECHK.TRANS64 P0, [UR5+0x160], R2 ;  /* 0x00016002ff0075a7 */ /* 0x000e640008001005 */
[----:B-1----:R-:W-:Y:S05]  /*3540*/  @P0 BRA `(.L_x_66) ;  /* 0x0000000000080947 */ /* 0x002fea0003800000 */
[----:B------:R-:W1:Y:S02]  /*3550*/  SYNCS.PHASECHK.TRANS64.TRYWAIT P0, [UR5+0x160], R2 ;  /* 0x00016002ff0075a7 */ /* 0x000e640008001105 */
[----:B-1----:R-:W-:Y:S05]  /*3560*/  @!P0 BRA `(.L_x_67) ;  /* 0x00000064001c8947 */ /* 0x002fea0003800000 */
.L_x_66:
[----:B------:R-:W-:-:S04]  /*3570*/  UIADD3 UR4, UPT, UPT, UR7, 0x1, URZ ;  /* 0x0000000107047890 */ /* 0x000fc8000fffe0ff */
[----:B------:R-:W-:-:S04]  /*3580*/  UISETP.NE.AND UP0, UPT, UR4, 0x2, UPT ;  /* 0x000000020400788c */ /* 0x000fc8000bf05270 */
[----:B------:R-:W-:Y:S02]  /*3590*/  USEL UR8, URZ, 0x1, UP0 ;  /* 0x00000001ff087887 */ /* 0x000fe40008000000 */
[----:B------:R-:W-:-:S04]  /*35a0*/  USEL UR4, UR4, URZ, UP0 ;  /* 0x000000ff04047287 */ /* 0x000fc80008000000 */
[----:B------:R-:W-:Y:S01]  /*35b0*/  ULEA UR4, UR4, UR6, 0x3 ;  /* 0x0000000604047291 */ /* 0x000fe2000f8e18ff */
[----:B-1----:R-:W-:-:S04]  /*35c0*/  LOP3.LUT R2, R12, UR8, RZ, 0x3c, !PT ;  /* 0x000000080c027c12 */ /* 0x002fc8000f8e3cff */
[----:B------:R-:W-:-:S04]  /*35d0*/  SHF.L.U32 R0, R2, 0x1f, RZ ;  /* 0x0000001f02007819 */ /* 0x000fc800000006ff */
[----:B------:R-:W1:Y:S02]  /*35e0*/  SYNCS.PHASECHK.TRANS64 P0, [UR4+0x160], R0 ;  /* 0x00016000ff0075a7 */ /* 0x000e640008001004 */
[----:B-1----:R-:W-:Y:S05]  /*35f0*/  @P0 EXIT ;  /* 0x000000000000094d */ /* 0x002fea0003800000 */
[----:B------:R-:W-:Y:S02]  /*3600*/  SHF.L.U32 R2, R2, 0x1f, RZ ;  /* 0x0000001f02027819 */ /* 0x000fe400000006ff */
[----:B------:R-:W-:-:S07]  /*3610*/  MOV R0, UR4 ;  /* 0x0000000400007c02 */ /* 0x000fce0008000f00 */
.L_x_68:
[----:B-1----:R1:W2:Y:S02]  /*3620*/  SYNCS.PHASECHK.TRANS64.TRYWAIT P0, [R0+URZ+0x160], R2 ;  /* 0x00016002000075a7 */ /* 0x0022a400080011ff */
[----:B--2---:R-:W-:Y:S05]  /*3630*/  @!P0 NANOSLEEP.SYNCS 0x989680 ;  /* 0x009896800000895d */ /* 0x004fea0003900000 */
[----:B------:R-:W2:Y:S02]  /*3640*/  @!P0 SYNCS.PHASECHK.TRANS64 P0, [R0+URZ+0x160], R2 ;  /* 0x00016002000085a7 */ /* 0x000ea400080010ff */
[----:B--2---:R-:W-:Y:S05]  /*3650*/  @P0 EXIT ;  /* 0x000000000000094d */ /* 0x004fea0003800000 */
[----:B------:R-:W-:Y:S05]  /*3660*/  BRA `(.L_x_68) ;  /* 0xfffffffc00ec7947 */ /* 0x000fea000383ffff */
.L_x_61:
[----:B------:R-:W-:Y:S05]  /*3670*/  BRA.U UP4, `(.L_x_69) ;  /* 0x0000001104d87547 */ /* 0x000fea000b800000 */
[----:B------:R-:W-:Y:S01]  /*3680*/  UMOV UR7, 0x40 ;  /* 0x0000004000077882 */ /* 0x000fe20000000000 */
[----:B------:R-:W-:Y:S01]  /*3690*/  NOP ;  /* 0x0000000000007918 */ /* 0x000fe20000000000 */
[----:B------:R-:W-:Y:S01]  /*36a0*/  ULEA UR7, UR6, UR7, 0x18 ;  /* 0x0000000706077291 */ /* 0x000fe2000f8ec0ff */
[----:B------:R-:W-:Y:S02]  /*36b0*/  UMOV UR8, 0x400 ;  /* 0x0000040000087882 */ /* 0x000fe40000000000 */
[----:B------:R-:W-:-:S06]  /*36c0*/  ULEA UR8, UR6, UR8, 0x18 ;  /* 0x0000000806087291 */ /* 0x000fcc000f8ec0ff */
[----:B------:R-:W1:Y:S02]  /*36d0*/  LDS.U8 R2, [UR7+0x1c] ;  /* 0x00001c07ff027984 */ /* 0x000e640008000000 */
[----:B-1----:R-:W-:-:S13]  /*36e0*/  ISETP.NE.AND P0, PT, R2, RZ, PT ;  /* 0x000000ff0200720c */ /* 0x002fda0003f05270 */
[----:B------:R-:W-:Y:S05]  /*36f0*/  @P0 BRA `(.L_x_70) ;  /* 0x0000000400080947 */ /* 0x000fea0003800000 */
[----:B------:R-:W-:Y:S02]  /*3700*/  UISETP.NE.U32.AND UP0, UPT, UR5, 0x1, UPT ;  /* 0x000000010500788c */ /* 0x000fe4000bf05070 */
[----:B------:R-:W-:-:S07]  /*3710*/  UIADD3 UR9, UPT, UPT, UR7, 0x8, URZ ;  /* 0x0000000807097890 */ /* 0x000fce000fffe0ff */
[----:B------:R-:W-:Y:S05]  /*3720*/  BRA.U !UP0, `(.L_x_71) ;  /* 0x00000001089c7547 */ /* 0x000fea000b800000 */
[----:B------:R-:W-:Y:S01]  /*3730*/  ELECT P0, URZ, PT ;  /* 0x0000000000ff782f */ /* 0x000fe20003800000 */
[----:B------:R-:W-:-:S12]  /*3740*/  BSSY B0, `(.L_x_71) ;  /* 0x0000025000007945 */ /* 0x000fd80003800000 */
[----:B------:R-:W-:Y:S05]  /*3750*/  @!P0 BRA `(.L_x_72) ;  /* 0x00000000008c8947 */ /* 0x000fea0003800000 */
[----:B------:R-:W-:-:S05]  /*3760*/  UMOV UR6, 0x10 ;  /* 0x0000001000067882 */ /* 0x000fca0000000000 */
[----:B------:R-:W-:Y:S04]  /*3770*/  DEPBAR.LE SB1, 0x36 ;  /* 0x00009d800000791a */ /* 0x000fe80000000000 */
[----:B------:R-:W1:Y:S02]  /*3780*/  UTCATOMSWS.2CTA.FIND_AND_SET.ALIGN UP1, UR6, UR6 ;  /* 0x00000006000675e3 */ /* 0x000e640008220800 */
[----:B-1----:R-:W-:Y:S01]  /*3790*/  MOV R10, UR6 ;  /* 0x00000006000a7c02 */ /* 0x002fe20008000f00 */
[----:B------:R-:W-:Y:S06]  /*37a0*/  BRA.U UP1, `(.L_x_73) ;  /* 0x0000000101187547 */ /* 0x000fec000b800000 */
.L_x_74:
[----:B------:R-:W-:Y:S05]  /*37b0*/  NANOSLEEP 0x64 ;  /* 0x000000640000795d */ /* 0x000fea0003800000 */
[----:B------:R-:W-:-:S05]  /*37c0*/  UMOV UR6, 0x10 ;  /* 0x0000001000067882 */ /* 0x000fca0000000000 */
[----:B------:R-:W-:Y:S04]  /*37d0*/  DEPBAR.LE SB1, 0x36 ;  /* 0x00009d800000791a */ /* 0x000fe80000000000 */
[----:B------:R-:W1:Y:S02]  /*37e0*/  UTCATOMSWS.2CTA.FIND_AND_SET.ALIGN UP1, UR6, UR6 ;  /* 0x00000006000675e3 */ /* 0x000e640008220800 */
[----:B-1----:R-:W-:Y:S01]  /*37f0*/  MOV R10, UR6 ;  /* 0x00000006000a7c02 */ /* 0x002fe20008000f00 */
[----:B------:R-:W-:Y:S05]  /*3800*/  BRA.U !UP1, `(.L_x_74) ;  /* 0xfffffffd09e87547 */ /* 0x000fea000b83ffff */
.L_x_73:
[----:B------:R-:W1:Y:S01]  /*3810*/  LDS R5, [UR7+0x10] ;  /* 0x00001007ff057984 */ /* 0x000e620008000800 */
[----:B------:R-:W-:Y:S01]  /*3820*/  IMAD.U32 R3, RZ, RZ, UR8 ;  /* 0x00000008ff037e24 */ /* 0x000fe2000f8e00ff */
[----:B------:R-:W-:-:S03]  /*3830*/  MOV R2, UR4 ;  /* 0x0000000400027c02 */ /* 0x000fc60008000f00 */
[----:B------:R-:W-:Y:S01]  /*3840*/  VIADD R3, R3, 0x200 ;  /* 0x0000020003037836 */ /* 0x000fe20000000000 */
[----:B-1----:R-:W-:-:S04]  /*3850*/  SHF.L.U32 R5, R5, 0x1f, RZ ;  /* 0x0000001f05057819 */ /* 0x002fc800000006ff */
[----:B------:R-:W1:Y:S02]  /*3860*/  SYNCS.PHASECHK.TRANS64.TRYWAIT P0, [UR7+0x8], R5 ;  /* 0x00000805ff0075a7 */ /* 0x000e640008001107 */
[----:B-1----:R-:W-:Y:S05]  /*3870*/  @P0 BRA `(.L_x_75) ;  /* 0x0000000000080947 */ /* 0x002fea0003800000 */
[----:B------:R-:W1:Y:S02]  /*3880*/  SYNCS.PHASECHK.TRANS64.TRYWAIT P0, [UR7+0x8], R5 ;  /* 0x00000805ff0075a7 */ /* 0x000e640008001107 */
[----:B-1----:R-:W-:Y:S05]  /*3890*/  @!P0 BRA `(.L_x_76) ;  /* 0x0000006000688947 */ /* 0x002fea0003800000 */
.L_x_75:
[----:B-1----:R-:W-:Y:S01]  /*38a0*/  HFMA2 R4, -RZ, RZ, 0, 5.9604644775390625e-08 ;  /* 0x00000001ff047431 */ /* 0x002fe200000001ff */
[----:B------:R-:W-:Y:S01]  /*38b0*/  UPRMT UR6, UR4, 0x654, UR9 ;  /* 0x0000065404067896 */ /* 0x000fe20008000009 */
[----:B------:R-:W-:Y:S01]  /*38c0*/  IMAD.MOV.U32 R7, RZ, RZ, 0xffff ;  /* 0x0000ffffff077424 */ /* 0x000fe200078e00ff */
[----:B------:R-:W-:Y:S01]  /*38d0*/  PRMT R2, R2, 0x654, R3 ;  /* 0x0000065402027816 */ /* 0x000fe20000000003 */
[----:B------:R-:W-:Y:S02]  /*38e0*/  IMAD.MOV.U32 R5, RZ, RZ, 0x4 ;  /* 0x00000004ff057424 */ /* 0x000fe400078e00ff */
[----:B------:R-:W-:Y:S01]  /*38f0*/  IMAD.SHL.U32 R9, R10, 0x20, RZ ;  /* 0x000000200a097824 */ /* 0x000fe200078e00ff */
[----:B------:R-:W-:Y:S02]  /*3900*/  MOV R3, UR6 ;  /* 0x0000000600037c02 */ /* 0x000fe40008000f00 */
[-C--:B------:R-:W-:Y:S01]  /*3910*/  SHF.L.U32 R7, R7, R10.reuse, RZ ;  /* 0x0000000a07077219 */ /* 0x080fe200000006ff */
[----:B------:R1:W-:Y:S01]  /*3920*/  SYNCS.ARRIVE.TRANS64.RED RZ, [UR6], R5 ;  /* 0x00000005ffff79a7 */ /* 0x0003e20008000406 */
[----:B------:R-:W-:Y:S01]  /*3930*/  SHF.L.U32 R6, R4, R10, RZ ;  /* 0x0000000a04067219 */ /* 0x000fe200000006ff */
[----:B------:R1:W-:Y:S04]  /*3940*/  STS [UR8+0x200], R9 ;  /* 0x00020009ff007988 */ /* 0x0003e80008000808 */
[----:B------:R1:W-:Y:S04]  /*3950*/  STAS [R2.64], R10 ;  /* 0x0000000a02007dbd */ /* 0x0003e8000c0008ff */
[----:B------:R1:W-:Y:S04]  /*3960*/  ATOMS.OR RZ, [UR7+0x14], R7 ;  /* 0x00001407ffff798c */ /* 0x0003e8000b000007 */
[----:B------:R1:W-:Y:S04]  /*3970*/  ATOMS.OR RZ, [UR7+0x18], R6 ;  /* 0x00001806ffff798c */ /* 0x0003e8000b000007 */
[----:B------:R1:W-:Y:S02]  /*3980*/  ATOMS.XOR RZ, [UR7+0x10], R4 ;  /* 0x00001004ffff798c */ /* 0x0003e4000b800007 */
.L_x_72:
[----:B------:R-:W-:Y:S05]  /*3990*/  BSYNC B0 ;  /* 0x0000000000007941 */ /* 0x000fea0003800000 */
.L_x_71:
[----:B------:R-:W-:Y:S05]  /*39a0*/  BRA.U UP0, `(.L_x_77) ;  /* 0x00000001006c7547 */ /* 0x000fea000b800000 */
[----:B------:R-:W-:-:S03]  /*39b0*/  UMOV UR6, 0xffffffff ;  /* 0xffffffff00067882 */ /* 0x000fc60000000000 */
[----:B------:R-:W-:Y:S05]  /*39c0*/  BRA.DIV UR6, `(.L_x_78) ;  /* 0x0000006206347947 */ /* 0x000fea000b800000 */
[----:B------:R-:W-:-:S13]  /*39d0*/  ELECT P6, URZ, PT ;  /* 0x0000000000ff782f */ /* 0x000fda00038c0000 */
.L_x_236:
[----:B------:R-:W-:Y:S05]  /*39e0*/  @!P6 BRA `(.L_x_77) ;  /* 0x00000000005ce947 */ /* 0x000fea0003800000 */
[----:B-1----:R-:W1:Y:S02]  /*39f0*/  LDS R3, [UR7+0x10] ;  /* 0x00001007ff037984 */ /* 0x002e640008000800 */
[----:B-1----:R-:W-:-:S04]  /*3a00*/  SHF.L.U32 R3, R3, 0x1f, RZ ;  /* 0x0000001f03037819 */ /* 0x002fc800000006ff */
[----:B------:R-:W1:Y:S02]  /*3a10*/  SYNCS.PHASECHK.TRANS64.TRYWAIT P0, [UR7+0x8], R3 ;  /* 0x00000803ff0075a7 */ /* 0x000e640008001107 */
[----:B-1----:R-:W-:Y:S05]  /*3a20*/  @P0 BRA `(.L_x_79) ;  /* 0x0000000000080947 */ /* 0x002fea0003800000 */
[----:B------:R-:W1:Y:S02]  /*3a30*/  SYNCS.PHASECHK.TRANS64.TRYWAIT P0, [UR7+0x8], R3 ;  /* 0x00000803ff0075a7 */ /* 0x000e640008001107 */
[----:B-1----:R-:W-:Y:S05]  /*3a40*/  @!P0 BRA `(.L_x_80) ;  /* 0x0000006000348947 */ /* 0x002fea0003800000 */
.L_x_79:
[----:B------:R-:W2:Y:S01]  /*3a50*/  LDS R5, [UR8+0x200] ;  /* 0x00020008ff057984 */ /* 0x000ea20008000800 */
[----:B-1----:R-:W-:Y:S02]  /*3a60*/  HFMA2 R2, -RZ, RZ, 0, 5.9604644775390625e-08 ;  /* 0x00000001ff027431 */ /* 0x002fe400000001ff */
[----:B------:R-:W-:Y:S01]  /*3a70*/  IMAD.MOV.U32 R3, RZ, RZ, 0xffff ;  /* 0x0000ffffff037424 */ /* 0x000fe200078e00ff */
[----:B------:R-:W-:Y:S01]  /*3a80*/  UPRMT UR6, UR4, 0x654, UR9 ;  /* 0x0000065404067896 */ /* 0x000fe20008000009 */
[----:B--2---:R-:W-:-:S03]  /*3a90*/  IMAD.SHL.U32 R4, R5, 0x20, RZ ;  /* 0x0000002005047824 */ /* 0x004fc600078e00ff */
[-C--:B------:R-:W-:Y:S02]  /*3aa0*/  SHF.L.U32 R3, R3, R5.reuse, RZ ;  /* 0x0000000503037219 */ /* 0x080fe400000006ff */
[----:B------:R-:W-:Y:S01]  /*3ab0*/  SHF.L.U32 R5, R2, R5, RZ ;  /* 0x0000000502057219 */ /* 0x000fe200000006ff */
[----:B------:R2:W-:Y:S04]  /*3ac0*/  STS [UR8+0x200], R4 ;  /* 0x00020004ff007988 */ /* 0x0005e80008000808 */
[----:B------:R2:W-:Y:S04]  /*3ad0*/  ATOMS.OR RZ, [UR7+0x14], R3 ;  /* 0x00001403ffff798c */ /* 0x0005e8000b000007 */
[----:B------:R2:W-:Y:S01]  /*3ae0*/  ATOMS.OR RZ, [UR7+0x18], R5 ;  /* 0x00001805ffff798c */ /* 0x0005e2000b000007 */
[----:B------:R-:W-:Y:S03]  /*3af0*/  SYNCS.ARRIVE.TRANS64.RED.A1T0 RZ, [UR6], RZ ;  /* 0x000000ffffff79a7 */ /* 0x000fe60008100406 */
[----:B------:R2:W-:Y:S01]  /*3b00*/  ATOMS.XOR RZ, [UR7+0x10], R2 ;  /* 0x00001002ffff798c */ /* 0x0005e2000b800007 */
[----:B------:R-:W-:Y:S05]  /*3b10*/  BRA `(.L_x_77) ;  /* 0x0000000000107947 */ /* 0x000fea0003800000 */
.L_x_70:
[----:B------:R-:W-:-:S05]  /*3b20*/  MOV R2, 0xffffffff ;  /* 0xffffffff00027802 */ /* 0x000fca0000000f00 */
[----:B------:R1:W-:Y:S02]  /*3b30*/  STS [UR8+0x200], R2 ;  /* 0x00020002ff007988 */ /* 0x0003e40008000808 */
[----:B-1----:R-:W-:Y:S02]  /*3b40*/  MOV R2, 0x3b60 ;  /* 0x00003b6000027802 */ /* 0x002fe40000000f00 */
[----:B-----5:R-:W-:Y:S05]  /*3b50*/  CALL.REL.NOINC `($__internal_1_$__cuda_sm10x_tcgen05_guardrail_trap_phase_invalid_during_alloc) ;  /* 0x0000006400807944 */ /* 0x020fea0003c00000 */
.L_x_77:
[----:B------:R-:W-:Y:S05]  /*3b60*/  WARPSYNC.ALL ;  /* 0x0000000000007948 */ /* 0x000fea0003800000 */
[----:B------:R-:W3:Y:S01]  /*3b70*/  S2UR UR7, SR_CgaCtaId ;  /* 0x00000000000779c3 */ /* 0x000ee20000008800 */
[----:B------:R-:W-:Y:S01]  /*3b80*/  UMOV UR6, 0x400 ;  /* 0x0000040000067882 */ /* 0x000fe20000000000 */
[----:B------:R-:W-:-:S06]  /*3b90*/  NOP ;  /* 0x0000000000007918 */ /* 0x000fcc0000000000 */
[----:B------:R-:W-:Y:S06]  /*3ba0*/  BAR.ARV 0x6, 0xa0 ;  /* 0x0182800000007b1d */ /* 0x000fec0000002000 */
[----:B------:R-:W4:Y:S01]  /*3bb0*/  LDCU UR8, c[0x0][0x38c] ;  /* 0x00007180ff0877ac */ /* 0x000f220008000800 */
[----:B------:R-:W-:Y:S01]  /*3bc0*/  LOP3.LUT R0, R0, 0xffff, RZ, 0xc0, !PT ;  /* 0x0000ffff00007812 */ /* 0x000fe200078ec0ff */
[----:B-1----:R-:W-:Y:S01]  /*3bd0*/  IMAD.MOV.U32 R9, RZ, RZ, 0x1 ;  /* 0x00000001ff097424 */ /* 0x002fe200078e00ff */
[----:B------:R-:W-:Y:S01]  /*3be0*/  LOP3.LUT R8, R8, 0xffff, RZ, 0xc0, !PT ;  /* 0x0000ffff08087812 */ /* 0x000fe200078ec0ff */
[----:B------:R-:W-:Y:S01]  /*3bf0*/  UMOV UR19, URZ ;  /* 0x000000ff00137c82 */ /* 0x000fe20008000000 */
[----:B------:R-:W-:Y:S01]  /*3c00*/  R2UR UR11, R0 ;  /* 0x00000000000b72ca */ /* 0x000fe200000e0000 */
[----:B------:R-:W-:Y:S01]  /*3c10*/  UMOV UR18, URZ ;  /* 0x000000ff00127c82 */ /* 0x000fe20008000000 */
[----:B------:R-:W-:Y:S01]  /*3c20*/  R2UR UR12, R8 ;  /* 0x00000000080c72ca */ /* 0x000fe200000e0000 */
[----:B------:R-:W-:Y:S01]  /*3c30*/  IMAD.MOV.U32 R8, RZ, RZ, RZ ;  /* 0x000000ffff087224 */ /* 0x000fe200078e00ff */
[----:B------:R-:W-:Y:S01]  /*3c40*/  UMOV UR17, URZ ;  /* 0x000000ff00117c82 */ /* 0x000fe20008000000 */
[----:B---3--:R-:W-:-:S02]  /*3c50*/  ULEA UR7, UR7, UR6, 0x18 ;  /* 0x0000000607077291 */ /* 0x008fc4000f8ec0ff */
[----:B------:R-:W-:Y:S02]  /*3c60*/  UISETP.NE.AND UP2, UPT, UR5, URZ, UPT ;  /* 0x000000ff0500728c */ /* 0x000fe4000bf45270 */
[----:B------:R-:W-:Y:S02]  /*3c70*/  UIADD3 UR13, UPT, UPT, UR7, 0x3400, URZ ;  /* 0x00003400070d7890 */ /* 0x000fe4000fffe0ff */
[----:B------:R-:W-:Y:S02]  /*3c80*/  UIADD3 UR14, UPT, UPT, UR7, 0x25400, URZ ;  /* 0x00025400070e7890 */ /* 0x000fe4000fffe0ff */
[----:B----4-:R-:W-:Y:S01]  /*3c90*/  UIADD3 UR8, UPT, UPT, UR8, 0x3f, URZ ;  /* 0x0000003f08087890 */ /* 0x010fe2000fffe0ff */
[----:B--2---:R-:W1:Y:S01]  /*3ca0*/  LDS R2, [UR7+0x200] ;  /* 0x00020007ff027984 */ /* 0x004e620008000800 */
[----:B------:R-:W-:Y:S02]  /*3cb0*/  USHF.R.U32.HI UR13, URZ, 0x4, UR13 ;  /* 0x00000004ff0d7899 */ /* 0x000fe4000801160d */
[----:B------:R-:W-:-:S02]  /*3cc0*/  USHF.R.S32.HI UR6, URZ, 0x1f, UR8 ;  /* 0x0000001fff067899 */ /* 0x000fc40008011408 */
[----:B------:R-:W-:Y:S02]  /*3cd0*/  USHF.R.U32.HI UR14, URZ, 0x4, UR14 ;  /* 0x00000004ff0e7899 */ /* 0x000fe4000801160e */
[----:B------:R-:W-:Y:S02]  /*3ce0*/  ULEA.HI UR6, UR6, UR8, URZ, 0x6 ;  /* 0x0000000806067291 */ /* 0x000fe4000f8f30ff */
[----:B------:R-:W-:Y:S02]  /*3cf0*/  ULOP3.LUT UR13, UR13, 0x3fff, URZ, 0xc0, !UPT ;  /* 0x00003fff0d0d7892 */ /* 0x000fe4000f8ec0ff */
[----:B------:R-:W-:Y:S02]  /*3d00*/  USHF.R.S32.HI UR6, URZ, 0x6, UR6 ;  /* 0x00000006ff067899 */ /* 0x000fe40008011406 */
[----:B------:R-:W-:Y:S02]  /*3d10*/  ULOP3.LUT UR14, UR14, 0x3fff, URZ, 0xc0, !UPT ;  /* 0x00003fff0e0e7892 */ /* 0x000fe4000f8ec0ff */
[----:B------:R-:W-:Y:S01]  /*3d20*/  UISETP.LT.AND UP0, UPT, UR6, 0x1, UPT ;  /* 0x000000010600788c */ /* 0x000fe2000bf01270 */
[----:B------:R-:W-:Y:S01]  /*3d30*/  UMOV UR28, 0x0 ;  /* 0x00000000001c7882 */ /* 0x000fe20000000000 */
[----:B------:R-:W-:Y:S01]  /*3d40*/  UMOV UR29, 0x8100010 ;  /* 0x08100010001d7882 */ /* 0x000fe20000000000 */
[----:B------:R-:W-:-:S02]  /*3d50*/  ULOP3.LUT UR13, UR13, 0x10000, URZ, 0xfc, !UPT ;  /* 0x000100000d0d7892 */ /* 0x000fc4000f8efcff */
[----:B------:R-:W-:Y:S02]  /*3d60*/  ULOP3.LUT UR14, UR14, 0x10000, URZ, 0xfc, !UPT ;  /* 0x000100000e0e7892 */ /* 0x000fe4000f8efcff */
[----:B------:R-:W-:Y:S01]  /*3d70*/  USEL UR20, UR6, 0x1, !UP0 ;  /* 0x0000000106147887 */ /* 0x000fe2000c000000 */
[----:B------:R-:W-:Y:S01]  /*3d80*/  UMOV UR26, 0x0 ;  /* 0x00000000001a7882 */ /* 0x000fe20000000000 */
[----:B------:R-:W-:Y:S01]  /*3d90*/  UMOV UR27, 0x8100010 ;  /* 0x08100010001b7882 */ /* 0x000fe20000000000 */
[----:B------:R-:W-:Y:S01]  /*3da0*/  UMOV UR24, 0x0 ;  /* 0x0000000000187882 */ /* 0x000fe20000000000 */
[----:B------:R-:W-:Y:S01]  /*3db0*/  UMOV UR25, 0x8100010 ;  /* 0x0810001000197882 */ /* 0x000fe20000000000 */
[----:B------:R-:W-:Y:S01]  /*3dc0*/  UMOV UR22, 0x0 ;  /* 0x0000000000167882 */ /* 0x000fe20000000000 */
[----:B------:R-:W-:Y:S01]  /*3dd0*/  UMOV UR23, 0x8100010 ;  /* 0x0810001000177882 */ /* 0x000fe20000000000 */
[----:B-1----:R-:W-:Y:S02]  /*3de0*/  R2UR UR21, R2 ;  /* 0x00000000021572ca */ /* 0x002fe400000e0000 */
[----:B------:R-:W-:-:S13]  /*3df0*/  CS2R R2, SRZ ;  /* 0x0000000000027805 */ /* 0x000fda000001ff00 */
.L_x_88:
[C---:B------:R-:W-:Y:S02]  /*3e00*/  LEA R0, R8.reuse, UR7, 0x3 ;  /* 0x0000000708007c11 */ /* 0x040fe4000f8e18ff */
[----:B------:R-:W-:Y:S02]  /*3e10*/  SHF.L.U32 R4, R3, 0x1f, RZ ;  /* 0x0000001f03047819 */ /* 0x000fe400000006ff */
[----:B------:R-:W-:Y:S02]  /*3e20*/  LEA R5, R8, UR7, 0x4 ;  /* 0x0000000708057c11 */ /* 0x000fe4000f8e20ff */
[----:B------:R-:W1:Y:S02]  /*3e30*/  SYNCS.PHASECHK.TRANS64.TRYWAIT P0, [R0+URZ+0x150], R4 ;  /* 0x00015004000075a7 */ /* 0x000e6400080011ff */
[----:B-1-34-:R-:W-:Y:S05]  /*3e40*/  @!P0 BRA `(.L_x_81) ;  /* 0x0000005c004c8947 */ /* 0x01afea0003800000 */
.L_x_237:
[----:B-1----:R-:W1:Y:S01]  /*3e50*/  LDS.128 R4, [R5+0x1e0] ;  /* 0x0001e00005047984 */ /* 0x002e620000000c00 */
[----:B------:R-:W-:Y:S02]  /*3e60*/  VIADD R0, R0, 0x160 ;  /* 0x0000016000007836 */ /* 0x000fe40000000000 */
[----:B------:R-:W-:Y:S01]  /*3e70*/  VIADD R8, R8, 0x1 ;  /* 0x0000000108087836 */ /* 0x000fe20000000000 */
[----:B------:R-:W-:Y:S01]  /*3e80*/  @!PT LDS RZ, [RZ] ;  /* 0x00000000fffff984 */ /* 0x000fe20000000800 */
[----:B------:R-:W-:Y:S01]  /*3e90*/  @!PT LDS RZ, [RZ] ;  /* 0x00000000fffff984 */ /* 0x000fe20000000800 */
[----:B------:R-:W-:Y:S01]  /*3ea0*/  @!PT LDS RZ, [RZ] ;  /* 0x00000000fffff984 */ /* 0x000fe20000000800 */
[----:B------:R-:W-:Y:S01]  /*3eb0*/  @!PT LDS RZ, [RZ] ;  /* 0x00000000fffff984 */ /* 0x000fe20000000800 */
[----:B------:R2:W-:Y:S06]  /*3ec0*/  MEMBAR.ALL.CTA ;  /* 0x0000000000007992 */ /* 0x0005ec0000008000 */
[----:B--2---:R-:W2:Y:S01]  /*3ed0*/  FENCE.VIEW.ASYNC.S ;  /* 0x00000000000073c6 */ /* 0x004ea20000000000 */
[----:B------:R-:W-:-:S04]  /*3ee0*/  PRMT R0, RZ, 0x654, R0 ;  /* 0x00000654ff007816 */ /* 0x000fc80000000000 */
[----:B--2---:R2:W-:Y:S01]  /*3ef0*/  SYNCS.ARRIVE.TRANS64.RED.A1T0 RZ, [R0+URZ], RZ ;  /* 0x000000ff00ff79a7 */ /* 0x0045e200081004ff */
[----:B-1----:R-:W-:Y:S01]  /*3f00*/  LOP3.LUT P1, RZ, R6, 0x1, RZ, 0xc0, !PT ;  /* 0x0000000106ff7812 */ /* 0x002fe2000782c0ff */
[----:B--2---:R-:W-:-:S12]  /*3f10*/  BRA.U UP2, `(.L_x_82) ;  /* 0x0000000502087547 */ /* 0x004fd8000b800000 */
[----:B------:R-:W1:Y:S01]  /*3f20*/  LDCU UR8, c[0x0][0x38c] ;  /* 0x00007180ff0877ac */ /* 0x000e620008000800 */
[----:B------:R-:W-:Y:S02]  /*3f30*/  PLOP3.LUT P2, PT, PT, PT, PT, 0x80, 0x8 ;  /* 0x000000000008781c */ /* 0x000fe40003f4f070 */
[----:B------:R-:W-:Y:S01]  /*3f40*/  SHF.L.U32 R4, R9, 0x1f, RZ ;  /* 0x0000001f09047819 */ /* 0x000fe200000006ff */
[----:B------:R-:W-:Y:S02]  /*3f50*/  ULEA UR9, UR19, UR7, 0x3 ;  /* 0x0000000713097291 */ /* 0x000fe4000f8e18ff */
[----:B------:R-:W-:Y:S02]  /*3f60*/  ULEA UR10, UR19, UR21, 0x5 ;  /* 0x00000015130a7291 */ /* 0x000fe4000f8e28ff */
[----:B-1----:R-:W-:-:S06]  /*3f70*/  UISETP.GE.AND UP0, UPT, UR8, 0x1, UPT ;  /* 0x000000010800788c */ /* 0x002fcc000bf06270 */
[----:B------:R-:W-:-:S05]  /*3f80*/  PLOP3.LUT P0, PT, PT, PT, UP0, 0x80, 0x8 ;  /* 0x000000000008781c */ /* 0x000fca0003f0f008 */
[----:B------:R-:W-:-:S08]  /*3f90*/  @UP0 ULEA UR8, UR18, UR7, 0x3 ;  /* 0x0000000712080291 */ /* 0x000fd0000f8e18ff */
[----:B------:R-:W-:-:S04]  /*3fa0*/  @P0 SHF.L.U32 R0, R2, 0x1f, RZ ;  /* 0x0000001f02000819 */ /* 0x000fc800000006ff */
[----:B------:R1:W2:Y:S01]  /*3fb0*/  @P0 SYNCS.PHASECHK.TRANS64.TRYWAIT P2, [UR8], R0 ;  /* 0x00000000ff0005a7 */ /* 0x0002a20008041108 */
[----:B------:R-:W3:Y:S02]  /*3fc0*/  SYNCS.PHASECHK.TRANS64.TRYWAIT P0, [UR9+0x190], R4 ;  /* 0x00019004ff0075a7 */ /* 0x000ee40008001109 */
[----:B-123--:R-:W-:Y:S05]  /*3fd0*/  @!P0 BRA `(.L_x_83) ;  /* 0x0000005800fc8947 */ /* 0x00efea0003800000 */
.L_x_239:
[----:B------:R-:W-:Y:S01]  /*3fe0*/  UMOV UR16, UR17 ;  /* 0x0000001100107c82 */ /* 0x000fe20008000000 */
[----:B------:R-:W-:Y:S05]  /*3ff0*/  BRA.U !UP0, `(.L_x_84) ;  /* 0x0000000108c07547 */ /* 0x000fea000b800000 */
[----:B------:R-:W-:Y:S02]  /*4000*/  UIADD3 UR16, UPT, UPT, UR20, UR17, URZ ;  /* 0x0000001114107290 */ /* 0x000fe4000fffe0ff */
[----:B------:R-:W-:Y:S01]  /*4010*/  UPLOP3.LUT UP3, UPT, UPT, UPT, UPT, 0x40, 0x4 ;  /* 0x000000000004789c */ /* 0x000fe20003f6e870 */
[----:B------:R-:W-:Y:S01]  /*4020*/  UMOV UR15, UR6 ;  /* 0x00000006000f7c82 */ /* 0x000fe20008000000 */
[----:B------:R-:W-:-:S09]  /*4030*/  UMOV UR46, UR18 ;  /* 0x00000012002e7c82 */ /* 0x000fd20008000000 */
.L_x_87:
[----:B--2---:R-:W-:Y:S01]  /*4040*/  ULEA UR8, UR46, UR7, 0x3 ;  /* 0x000000072e087291 */ /* 0x004fe2000f8e18ff */
[----:B---3--:R-:W-:Y:S11]  /*4050*/  @P2 BRA `(.L_x_85) ;  /* 0x00000000000c2947 */ /* 0x008ff60003800000 */
[----:B-1----:R-:W-:Y:S04]  /*4060*/  SHF.L.U32 R4, R2, 0x1f, RZ ;  /* 0x0000001f02047819 */ /* 0x002fe800000006ff */
[----:B------:R-:W1:Y:S02]  /*4070*/  SYNCS.PHASECHK.TRANS64.TRYWAIT P0, [UR8], R4 ;  /* 0x00000004ff0075a7 */ /* 0x000e640008001108 */
[----:B-1----:R-:W-:Y:S05]  /*4080*/  @!P0 BRA `(.L_x_86) ;  /* 0x0000005800e88947 */ /* 0x002fea0003800000 */
.L_x_85:
[----:B------:R-:W-:Y:S01]  /*4090*/  UISETP.NE.AND UP0, UPT, UR15, 0x1, UPT ;  /* 0x000000010f00788c */ /* 0x000fe2000bf05270 */
[----:B------:R-:W-:Y:S01]  /*40a0*/  PLOP3.LUT P2, PT, PT, PT, PT, 0x80, 0x8 ;  /* 0x000000000008781c */ /* 0x000fe20003f4f070 */
[----:B------:R-:W-:Y:S02]  /*40b0*/  UIADD3 UR18, UPT, UPT, UR46, 0x1, URZ ;  /* 0x000000012e127890 */ /* 0x000fe4000fffe0ff */
[----:B------:R-:W-:Y:S02]  /*40c0*/  ULEA UR32, UR46, UR14, 0x8 ;  /* 0x0000000e2e207291 */ /* 0x000fe4000f8e40ff */
[----:B------:R-:W-:Y:S01]  /*40d0*/  UISETP.NE.AND UP1, UPT, UR18, 0x11, UPT ;  /* 0x000000111200788c */ /* 0x000fe2000bf25270 */
[----:B------:R-:W-:Y:S01]  /*40e0*/  PLOP3.LUT P0, PT, PT, PT, UP0, 0x80, 0x8 ;  /* 0x000000000008781c */ /* 0x000fe20003f0f008 */
[----:B------:R-:W-:Y:S02]  /*40f0*/  UIADD3 UR44, UPT, UPT, UR32, 0x2, URZ ;  /* 0x00000002202c7890 */ /* 0x000fe4000fffe0ff */
[----:B------:R-:W-:Y:S02]  /*4100*/  USEL UR31, URZ, 0x1, UP1 ;  /* 0x00000001ff1f7887 */ /* 0x000fe40008800000 */
[----:B------:R-:W-:Y:S02]  /*4110*/  USEL UR18, UR18, URZ, UP1 ;  /* 0x000000ff12127287 */ /* 0x000fe40008800000 */
[----:B------:R-:W-:Y:S02]  /*4120*/  UIADD3 UR40, UPT, UPT, UR32, 0x4, URZ ;  /* 0x0000000420287890 */ /* 0x000fe4000fffe0ff */
[----:B------:R-:W-:Y:S01]  /*4130*/  @UP0 ULEA UR30, UR18, UR7, 0x3 ;  /* 0x00000007121e0291 */ /* 0x000fe2000f8e18ff */
[----:B------:R-:W-:Y:S01]  /*4140*/  LOP3.LUT R2, R2, UR31, RZ, 0x3c, !PT ;  /* 0x0000001f02027c12 */ /* 0x000fe2000f8e3cff */
[----:B------:R-:W-:Y:S02]  /*4150*/  UIADD3 UR36, UPT, UPT, UR32, 0x6, URZ ;  /* 0x0000000620247890 */ /* 0x000fe4000fffe0ff */
[----:B------:R-:W-:Y:S01]  /*4160*/  UIADD3 UR8, UPT, UPT, UR8, 0x88, URZ ;  /* 0x0000008808087890 */ /* 0x000fe2000fffe0ff */
[----:B-1----:R-:W-:Y:S01]  /*4170*/  @P0 SHF.L.U32 R0, R2, 0x1f, RZ ;  /* 0x0000001f02000819 */ /* 0x002fe200000006ff */
[----:B------:R-:W-:Y:S02]  /*4180*/  UIADD3 UR17, UPT, UPT, UR17, 0x1, URZ ;  /* 0x0000000111117890 */ /* 0x000fe4000fffe0ff */
[----:B------:R-:W-:Y:S01]  /*4190*/  UIADD3 UR15, UPT, UPT, UR15, -0x1, URZ ;  /* 0xffffffff0f0f7890 */ /* 0x000fe2000fffe0ff */
[----:B------:R2:W3:Y:S01]  /*41a0*/  @P0 SYNCS.PHASECHK.TRANS64.TRYWAIT P2, [UR30], R0 ;  /* 0x00000000ff0005a7 */ /* 0x0004e2000804111e */
[----:B------:R-:W-:Y:S02]  /*41b0*/  ULEA UR30, UR46, UR13, 0x9 ;  /* 0x0000000d2e1e7291 */ /* 0x000fe4000f8e48ff */
[----:B------:R-:W-:Y:S02]  /*41c0*/  UISETP.NE.AND UP0, UPT, UR17, UR16, UPT ;  /* 0x000000101100728c */ /* 0x000fe4000bf05270 */
[----:B------:R-:W-:Y:S02]  /*41d0*/  UIADD3 UR42, UPT, UPT, UR30, 0x2, URZ ;  /* 0x000000021e2a7890 */ /* 0x000fe4000fffe0ff */
[----:B------:R-:W-:Y:S02]  /*41e0*/  UIADD3 UR38, UPT, UPT, UR30, 0x4, URZ ;  /* 0x000000041e267890 */ /* 0x000fe4000fffe0ff */
[----:B------:R-:W-:Y:S01]  /*41f0*/  UIADD3 UR34, UPT, UPT, UR30, 0x6, URZ ;  /* 0x000000061e227890 */ /* 0x000fe2000fffe0ff */
[----:B------:R-:W-:Y:S01]  /*4200*/  UMOV UR33, 0x40004040 ;  /* 0x4000404000217882 */ /* 0x000fe20000000000 */
[----:B------:R-:W-:Y:S01]  /*4210*/  UMOV UR31, 0x40004040 ;  /* 0x40004040001f7882 */ /* 0x000fe20000000000 */
[----:B------:R-:W-:Y:S01]  /*4220*/  UMOV UR45, 0x40004040 ;  /* 0x40004040002d7882 */ /* 0x000fe20000000000 */
[----:B------:R2:W-:Y:S01]  /*4230*/  UTCHMMA.2CTA gdesc[UR30], gdesc[UR32], tmem[UR10], tmem[UR28], idesc[UR29], UP3 ;  /* 0x00ff1c201e0075ea */ /* 0x0005e20009a0000a */
[----:B------:R-:W-:Y:S01]  /*4240*/  UPLOP3.LUT UP3, UPT, UPT, UPT, UPT, 0x80, 0x8 ;  /* 0x000000000008789c */ /* 0x000fe20003f6f070 */
[----:B------:R-:W-:Y:S01]  /*4250*/  UMOV UR43, 0x40004040 ;  /* 0x40004040002b7882 */ /* 0x000fe20000000000 */
[----:B------:R-:W-:Y:S01]  /*4260*/  UMOV UR41, 0x40004040 ;  /* 0x4000404000297882 */ /* 0x000fe20000000000 */
[----:B------:R2:W-:Y:S01]  /*4270*/  UTCHMMA.2CTA gdesc[UR42], gdesc[UR44], tmem[UR10], tmem[UR26], idesc[UR27], UPT ;  /* 0x00ff1a2c2a0075ea */ /* 0x0005e2000ba0000a */
[----:B------:R-:W-:Y:S01]  /*4280*/  UMOV UR39, 0x40004040 ;  /* 0x4000404000277882 */ /* 0x000fe20000000000 */
[----:B------:R-:W-:Y:S01]  /*4290*/  UMOV UR37, 0x40004040 ;  /* 0x4000404000257882 */ /* 0x000fe20000000000 */
[----:B------:R-:W-:Y:S01]  /*42a0*/  UMOV UR35, 0x40004040 ;  /* 0x4000404000237882 */ /* 0x000fe20000000000 */
[----:B------:R2:W-:Y:S01]  /*42b0*/  UTCHMMA.2CTA gdesc[UR38], gdesc[UR40], tmem[UR10], tmem[UR24], idesc[UR25], UPT ;  /* 0x00ff1828260075ea */ /* 0x0005e2000ba0000a */
[----:B------:R2:W-:Y:S01]  /*42c0*/  UTCHMMA.2CTA gdesc[UR34], gdesc[UR36], tmem[UR10], tmem[UR22], idesc[UR23], UPT ;  /* 0x00ff1624220075ea */ /* 0x0005e2000ba0000a */
[----:B------:R2:W-:Y:S01]  /*42d0*/  UTCBAR.2CTA.MULTICAST [UR8], URZ, UR12 ;  /* 0x000000ff080073e9 */ /* 0x0005e2000820080c */
[----:B------:R-:W-:Y:S01]  /*42e0*/  UMOV UR46, UR18 ;  /* 0x00000012002e7c82 */ /* 0x000fe20008000000 */
[----:B------:R-:W-:Y:S05]  /*42f0*/  BRA.U UP0, `(.L_x_87) ;  /* 0xfffffffd00507547 */ /* 0x000fea000b83ffff */
.L_x_84:
[----:B------:R-:W-:Y:S01]  /*4300*/  UIADD3 UR9, UPT, UPT, UR9, 0x170, URZ ;  /* 0x0000017009097890 */ /* 0x000fe2000fffe0ff */
[----:B------:R-:W-:-:S08]  /*4310*/  UMOV UR17, UR16 ;  /* 0x0000001000117c82 */ /* 0x000fd00008000000 */
[----:B------:R4:W-:Y:S01]  /*4320*/  UTCBAR.2CTA.MULTICAST [UR9], URZ, UR11 ;  /* 0x000000ff090073e9 */ /* 0x0009e2000820080b */
[----:B------:R-:W-:Y:S02]  /*4330*/  NOP ;  /* 0x0000000000007918 */ /* 0x000fe40000000000 */
.L_x_82:
[----:B------:R-:W-:Y:S01]  /*4340*/  UIADD3 UR19, UPT, UPT, UR19, 0x1, URZ ;  /* 0x0000000113137890 */ /* 0x000fe2000fffe0ff */
[----:B------:R-:W-:-:S03]  /*4350*/  ISETP.NE.AND P0, PT, R8, 0x2, PT ;  /* 0x000000020800780c */ /* 0x000fc60003f05270 */
[----:B------:R-:W-:Y:S01]  /*4360*/  UISETP.NE.AND UP0, UPT, UR19, 0x4, UPT ;  /* 0x000000041300788c */ /* 0x000fe2000bf05270 */
[----:B-12---:R-:W-:Y:S02]  /*4370*/  SEL R0, RZ, 0x1, P0 ;  /* 0x00000001ff007807 */ /* 0x006fe40000000000 */
[----:B------:R-:W-:Y:S01]  /*4380*/  SEL R8, R8, RZ, P0 ;  /* 0x000000ff08087207 */ /* 0x000fe20000000000 */
[----:B------:R-:W-:Y:S01]  /*4390*/  USEL UR8, URZ, 0x1, UP0 ;  /* 0x00000001ff087887 */ /* 0x000fe20008000000 */
[----:B------:R-:W-:Y:S01]  /*43a0*/  LOP3.LUT R3, R3, R0, RZ, 0x3c, !PT ;  /* 0x0000000003037212 */ /* 0x000fe200078e3cff */
[----:B------:R-:W-:-:S04]  /*43b0*/  USEL UR19, UR19, URZ, UP0 ;  /* 0x000000ff13137287 */ /* 0x000fc80008000000 */
[----:B------:R-:W-:Y:S01]  /*43c0*/  LOP3.LUT R9, R9, UR8, RZ, 0x3c, !PT ;  /* 0x0000000809097c12 */ /* 0x000fe2000f8e3cff */
[----:B------:R-:W-:Y:S07]  /*43d0*/  @P1 BRA `(.L_x_88) ;  /* 0xfffffff800881947 */ /* 0x000fee000383ffff */
[----:B------:R-:W1:Y:S01]  /*43e0*/  S2UR UR6, SR_CgaCtaId ;  /* 0x00000000000679c3 */ /* 0x000e620000008800 */
[----:B------:R-:W-:Y:S01]  /*43f0*/  ELECT P0, URZ, PT ;  /* 0x0000000000ff782f */ /* 0x000fe20003800000 */
[----:B------:R-:W-:Y:S01]  /*4400*/  HFMA2 R0, -RZ, RZ, 0, 5.9604644775390625e-08 ;  /* 0x00000001ff007431 */ /* 0x000fe200000001ff */
[----:B------:R-:W-:-:S05]  /*4410*/  UMOV UR8, 0x40 ;  /* 0x0000004000087882 */ /* 0x000fca0000000000 */
[----:B------:R-:W-:Y:S01]  /*4420*/  UVIRTCOUNT.DEALLOC.SMPOOL 0x80 ;  /* 0x000000800000784c */ /* 0x000fe20000000000 */
[----:B------:R-:W-:Y:S02]  /*4430*/  UISETP.NE.AND UP0, UPT, UR5, URZ, UPT ;  /* 0x000000ff0500728c */ /* 0x000fe4000bf05270 */
[----:B-1----:R-:W-:-:S09]  /*4440*/  ULEA UR6, UR6, UR8, 0x18 ;  /* 0x0000000806067291 */ /* 0x002fd2000f8ec0ff */
[----:B------:R1:W-:Y:S01]  /*4450*/  @P0 STS.U8 [UR6+0x1c], R0 ;  /* 0x00001c00ff000988 */ /* 0x0003e20008000006 */
[----:B------:R-:W-:Y:S05]  /*4460*/  BRA.U UP0, `(.L_x_89) ;  /* 0x0000000100a07547 */ /* 0x000fea000b800000 */
[----:B------:R-:W-:Y:S01]  /*4470*/  UIADD3 UR5, UPT, UPT, UR7, 0x190, URZ ;  /* 0x0000019007057890 */ /* 0x000fe2000fffe0ff */
[----:B------:R-:W-:-:S03]  /*4480*/  SHF.L.U32 R2, R9, 0x1f, RZ ;  /* 0x0000001f09027819 */ /* 0x000fc600000006ff */
[----:B------:R-:W-:-:S09]  /*4490*/  ULEA UR8, UR19, UR5, 0x3 ;  /* 0x0000000513087291 */ /* 0x000fd2000f8e18ff */
[----:B------:R-:W2:Y:S02]  /*44a0*/  SYNCS.PHASECHK.TRANS64.TRYWAIT P0, [UR8], R2 ;  /* 0x00000002ff0075a7 */ /* 0x000ea40008001108 */
[----:B--2---:R-:W-:Y:S05]  /*44b0*/  @!P0 BRA `(.L_x_90) ;  /* 0x0000005400f48947 */ /* 0x004fea0003800000 */
.L_x_242:
[----:B----4-:R-:W-:-:S04]  /*44c0*/  UIADD3 UR9, UPT, UPT, UR19, 0x1, URZ ;  /* 0x0000000113097890 */ /* 0x010fc8000fffe0ff */
        /* <DEDUP_REMOVED lines=8> */
.L_x_244:
        /* <DEDUP_REMOVED lines=9> */
.L_x_246:
[----:B------:R-:W-:-:S04]  /*45e0*/  UIADD3 UR9, UPT, UPT, UR9, 0x1, URZ ;  /* 0x0000000109097890 */ /* 0x000fc8000fffe0ff */
[----:B------:R-:W-:-:S04]  /*45f0*/  UISETP.NE.AND UP1, UPT, UR9, 0x4, UPT ;  /* 0x000000040900788c */ /* 0x000fc8000bf25270 */
[----:B------:R-:W-:Y:S02]  /*4600*/  USEL UR8, URZ, 0x1, UP1 ;  /* 0x00000001ff087887 */ /* 0x000fe40008800000 */
[----:B------:R-:W-:-:S04]  /*4610*/  USEL UR9, UR9, URZ, UP1 ;  /* 0x000000ff09097287 */ /* 0x000fc80008800000 */
[----:B------:R-:W-:Y:S01]  /*4620*/  ULEA UR9, UR9, UR5, 0x3 ;  /* 0x0000000509097291 */ /* 0x000fe2000f8e18ff */
[----:B------:R-:W-:-:S04]  /*4630*/  LOP3.LUT R2, R2, UR8, RZ, 0x3c, !PT ;  /* 0x0000000802027c12 */ /* 0x000fc8000f8e3cff */
[----:B------:R-:W-:Y:S01]  /*4640*/  SHF.L.U32 R2, R2, 0x1f, RZ ;  /* 0x0000001f02027819 */ /* 0x000fe200000006ff */
[----:B-1----:R-:W-:-:S04]  /*4650*/  IMAD.U32 R0, RZ, RZ, UR9 ;  /* 0x00000009ff007e24 */ /* 0x002fc8000f8e00ff */
[----:B------:R1:W2:Y:S03]  /*4660*/  SYNCS.PHASECHK.TRANS64.TRYWAIT P0, [R0+URZ], R2 ;  /* 0x00000002000075a7 */ /* 0x0002a600080011ff */
[----:B--2---:R-:W-:Y:S05]  /*4670*/  @!P0 NANOSLEEP.SYNCS 0x989680 ;  /* 0x009896800000895d */ /* 0x004fea0003900000 */
[----:B------:R-:W2:Y:S02]  /*4680*/  @!P0 SYNCS.PHASECHK.TRANS64 P0, [R0+URZ], R2 ;  /* 0x00000002000085a7 */ /* 0x000ea400080010ff */
[----:B--2---:R-:W-:Y:S05]  /*4690*/  @P0 BRA `(.L_x_93) ;  /* 0x0000000000200947 */ /* 0x004fea0003800000 */
.L_x_94:
[----:B--2---:R2:W4:Y:S02]  /*46a0*/  SYNCS.PHASECHK.TRANS64.TRYWAIT P0, [R0+URZ], R2 ;  /* 0x00000002000075a7 */ /* 0x00452400080011ff */
[----:B----4-:R-:W-:Y:S05]  /*46b0*/  @!P0 NANOSLEEP.SYNCS 0x989680 ;  /* 0x009896800000895d */ /* 0x010fea0003900000 */
[----:B------:R-:W4:Y:S02]  /*46c0*/  @!P0 SYNCS.PHASECHK.TRANS64 P0, [R0+URZ], R2 ;  /* 0x00000002000085a7 */ /* 0x000f2400080010ff */
[----:B----4-:R-:W-:Y:S05]  /*46d0*/  @!P0 BRA `(.L_x_94) ;  /* 0xfffffffc00f08947 */ /* 0x010fea000383ffff */
[----:B------:R-:W-:Y:S05]  /*46e0*/  BRA `(.L_x_93) ;  /* 0x00000000000c7947 */ /* 0x000fea0003800000 */
.L_x_89:
[----:B------:R-:W-:-:S04]  /*46f0*/  UIADD3 UR5, UPT, UPT, UR7, 0x1d0, URZ ;  /* 0x000001d007057890 */ /* 0x000fc8000fffe0ff */
[----:B------:R-:W-:-:S09]  /*4700*/  UPRMT UR5, UR4, 0x654, UR5 ;  /* 0x0000065404057896 */ /* 0x000fd20008000005 */
[----:B------:R-:W-:Y:S03]  /*4710*/  SYNCS.ARRIVE.TRANS64.RED.A1T0 RZ, [UR5], RZ ;  /* 0x000000ffffff79a7 */ /* 0x000fe60008100405 */
.L_x_93:
[----:B-12---:R-:W-:Y:S01]  /*4720*/  SHF.L.U32 R2, RZ, 0x1f, RZ ;  /* 0x0000001fff027819 */ /* 0x006fe200000006ff */
[----:B------:R-:W-:Y:S01]  /*4730*/  UIADD3 UR5, UPT, UPT, UR7, 0x1d0, URZ ;  /* 0x000001d007057890 */ /* 0x000fe2000fffe0ff */
[----:B------:R-:W-:Y:S02]  /*4740*/  PLOP3.LUT P0, PT, PT, PT, UP0, 0x80, 0x8 ;  /* 0x000000000008781c */ /* 0x000fe40003f0f008 */
[----:B------:R-:W1:Y:S02]  /*4750*/  SYNCS.PHASECHK.TRANS64.TRYWAIT P1, [UR7+0x1d0], R2 ;  /* 0x0001d002ff0075a7 */ /* 0x000e640008021107 */
[----:B-1----:R-:W-:Y:S09]  /*4760*/  @!P1 BRA `(.L_x_95) ;  /* 0x0000005400909947 */ /* 0x002ff20003800000 */
.L_x_248:
[----:B------:R-:W-:Y:S01]  /*4770*/  @!UP0 UPRMT UR5, UR4, 0x654, UR5 ;  /* 0x0000065404058896 */ /* 0x000fe20008000005 */
[----:B------:R-:W-:Y:S02]  /*4780*/  UMOV UR8, 0xffff ;  /* 0x0000ffff00087882 */ /* 0x000fe40000000000 */
[----:B------:R-:W-:-:S06]  /*4790*/  UMOV UR4, 0x1 ;  /* 0x0000000100047882 */ /* 0x000fcc0000000000 */
[----:B------:R-:W-:Y:S01]  /*47a0*/  @!P0 SYNCS.ARRIVE.TRANS64.RED.A1T0 RZ, [UR5], RZ ;  /* 0x000000ffffff89a7 */ /* 0x000fe20008100405 */
[----:B------:R-:W-:Y:S01]  /*47b0*/  NOP ;  /* 0x0000000000007918 */ /* 0x000fe20000000000 */
[----:B-1----:R-:W1:Y:S01]  /*47c0*/  LDS R0, [UR6+0x14] ;  /* 0x00001406ff007984 */ /* 0x002e620008000800 */
[----:B------:R-:W-:-:S04]  /*47d0*/  ULOP3.LUT UR5, UR21, 0xffff, URZ, 0xc0, !UPT ;  /* 0x0000ffff15057892 */ /* 0x000fc8000f8ec0ff */
[----:B------:R-:W-:-:S04]  /*47e0*/  USHF.R.U32.HI UR5, URZ, 0x5, UR5 ;  /* 0x00000005ff057899 */ /* 0x000fc80008011605 */
[----:B------:R-:W-:Y:S02]  /*47f0*/  USHF.L.U32 UR8, UR8, UR5, URZ ;  /* 0x0000000508087299 */ /* 0x000fe400080006ff */
[----:B------:R-:W-:-:S04]  /*4800*/  USHF.L.U32 UR4, UR4, UR5, URZ ;  /* 0x0000000504047299 */ /* 0x000fc800080006ff */
[----:B-1----:R-:W-:-:S04]  /*4810*/  LOP3.LUT R0, R0, UR8, RZ, 0xc0, !PT ;  /* 0x0000000800007c12 */ /* 0x002fc8000f8ec0ff */
[----:B------:R-:W-:-:S13]  /*4820*/  ISETP.NE.AND P0, PT, R0, UR8, PT ;  /* 0x0000000800007c0c */ /* 0x000fda000bf05270 */
[----:B------:R-:W-:Y:S05]  /*4830*/  @P0 BRA `(.L_x_96) ;  /* 0x0000000000580947 */ /* 0x000fea0003800000 */
[----:B------:R-:W1:Y:S02]  /*4840*/  LDS R0, [UR6+0x18] ;  /* 0x00001806ff007984 */ /* 0x000e640008000800 */
[----:B-1----:R-:W-:-:S04]  /*4850*/  LOP3.LUT R0, R0, UR4, RZ, 0xc0, !PT ;  /* 0x0000000400007c12 */ /* 0x002fc8000f8ec0ff */
[----:B------:R-:W-:-:S13]  /*4860*/  ISETP.NE.AND P0, PT, R0, UR4, PT ;  /* 0x0000000400007c0c */ /* 0x000fda000bf05270 */
[----:B------:R-:W-:Y:S05]  /*4870*/  @P0 BRA `(.L_x_97) ;  /* 0x00000000003c0947 */ /* 0x000fea0003800000 */
[----:B------:R-:W1:Y:S01]  /*4880*/  S2R R2, SR_LANEID ;  /* 0x0000000000027919 */ /* 0x000e620000000000 */
[----:B------:R-:W-:Y:S01]  /*4890*/  ULOP3.LUT UR8, URZ, UR8, URZ, 0x33, !UPT ;  /* 0x00000008ff087292 */ /* 0x000fe2000f8e33ff */
[----:B------:R-:W-:Y:S02]  /*48a0*/  VOTEU.ANY UR7, UPT, PT ;  /* 0x0000000000077886 */ /* 0x000fe400038e0100 */
[----:B------:R-:W-:-:S03]  /*48b0*/  UFLO.U32 UR7, UR7 ;  /* 0x00000007000772bd */ /* 0x000fc600080e0000 */
[----:B------:R-:W-:-:S04]  /*48c0*/  IMAD.U32 R0, RZ, RZ, UR8 ;  /* 0x00000008ff007e24 */ /* 0x000fc8000f8e00ff */
[----:B------:R2:W3:Y:S02]  /*48d0*/  REDUX UR5, R0 ;  /* 0x00000000000573c4 */ /* 0x0004e40000000000 */
[----:B------:R1:W-:Y:S02]  /*48e0*/  UTCATOMSWS.AND URZ, UR8 ;  /* 0x0000000800ff79e3 */ /* 0x0003e40008000000 */
[----:B-1----:R-:W-:Y:S02]  /*48f0*/  ISETP.EQ.U32.AND P0, PT, R2, UR7, PT ;  /* 0x0000000702007c0c */ /* 0x002fe4000bf02070 */
[----:B--2---:R-:W-:Y:S02]  /*4900*/  LOP3.LUT R0, RZ, UR4, RZ, 0x33, !PT ;  /* 0x00000004ff007c12 */ /* 0x004fe4000f8e33ff */
[----:B---3--:R-:W-:Y:S02]  /*4910*/  MOV R2, UR5 ;  /* 0x0000000500027c02 */ /* 0x008fe40008000f00 */
[----:B------:R-:W1:Y:S07]  /*4920*/  REDUX UR4, R0 ;  /* 0x00000000000473c4 */ /* 0x000e6e0000000000 */
[----:B------:R2:W-:Y:S01]  /*4930*/  @P0 ATOMS.AND RZ, [UR6+0x14], R2 ;  /* 0x00001402ffff098c */ /* 0x0005e2000a800006 */
[----:B-1----:R-:W-:-:S05]  /*4940*/  IMAD.U32 R0, RZ, RZ, UR4 ;  /* 0x00000004ff007e24 */ /* 0x002fca000f8e00ff */
[----:B------:R2:W-:Y:S01]  /*4950*/  @P0 ATOMS.AND RZ, [UR6+0x18], R0 ;  /* 0x00001800ffff098c */ /* 0x0005e2000a800006 */
[----:B------:R-:W-:Y:S05]  /*4960*/  BRA `(.L_x_98) ;  /* 0x0000000000147947 */ /* 0x000fea0003800000 */
.L_x_97:
[----:B------:R-:W-:Y:S02]  /*4970*/  MOV R2, 0x4990 ;  /* 0x0000499000027802 */ /* 0x000fe40000000f00 */
[----:B---345:R-:W-:Y:S05]  /*4980*/  CALL.REL.NOINC `($__internal_0_$__cuda_sm10x_tcgen05_guardrail_trap_col_being_dealloced_not_returned_by_alloc) ;  /* 0x0000005400e87944 */ /* 0x038fea0003c00000 */
[----:B------:R-:W-:Y:S05]  /*4990*/  BRA `(.L_x_98) ;  /* 0x0000000000087947 */ /* 0x000fea0003800000 */
.L_x_96:
[----:B------:R-:W-:Y:S02]  /*49a0*/  MOV R2, 0x49c0 ;  /* 0x000049c000027802 */ /* 0x000fe40000000f00 */
[----:B---345:R-:W-:Y:S05]  /*49b0*/  CALL.REL.NOINC `($__internal_2_$__cuda_sm10x_tcgen05_guardrail_trap_unallocated_columns_being_dealloced) ;  /* 0x0000005400f47944 */ /* 0x038fea0003c00000 */
.L_x_98:
[----:B------:R-:W-:Y:S01]  /*49c0*/  NOP ;  /* 0x0000000000007918 */ /* 0x000fe20000000000 */
[----:B----4-:R-:W-:Y:S05]  /*49d0*/  EXIT ;  /* 0x000000000000794d */ /* 0x010fea0003800000 */
.L_x_69:
[----:B------:R-:W-:-:S09]  /*49e0*/  UISETP.NE.OR UP5, UPT, UR12, 0x3, UP5 ;  /* 0x000000030c00788c */ /* 0x000fd2000afa5670 */
[----:B------:R-:W-:Y:S05]  /*49f0*/  BRA.U UP5, `(.L_x_99) ;  /* 0x0000000d05e47547 */ /* 0x000fea000b800000 */
[----:B------:R-:W1:Y:S01]  /*4a00*/  LDC R0, c[0x0][0xb30] ;  /* 0x0002cc00ff007b82 */ /* 0x000e620000000800 */
[----:B------:R-:W2:Y:S01]  /*4a10*/  LDCU.64 UR8, c[0x0][0x888] ;  /* 0x00011100ff0877ac */ /* 0x000ea20008000a00 */
[----:B------:R-:W-:Y:S01]  /*4a20*/  IMAD.MOV.U32 R32, RZ, RZ, 0x1 ;  /* 0x00000001ff207424 */ /* 0x000fe200078e00ff */
[----:B------:R-:W-:Y:S01]  /*4a30*/  CS2R R28, SRZ ;  /* 0x00000000001c7805 */ /* 0x000fe2000001ff00 */
[----:B------:R-:W-:Y:S01]  /*4a40*/  IMAD.MOV.U32 R26, RZ, RZ, 0x1000 ;  /* 0x00001000ff1a7424 */ /* 0x000fe200078e00ff */
[----:B------:R-:W3:Y:S03]  /*4a50*/  LDCU.64 UR4, c[0x0][0x890] ;  /* 0x00011200ff0477ac */ /* 0x000ee60008000a00 */
[----:B------:R-:W4:Y:S01]  /*4a60*/  LDC R25, c[0x0][0x370] ;  /* 0x0000dc00ff197b82 */ /* 0x000f220000000800 */
[----:B------:R-:W-:Y:S01]  /*4a70*/  UMOV UR13, 0x400 ;  /* 0x00000400000d7882 */ /* 0x000fe20000000000 */
[----:B------:R-:W-:-:S02]  /*4a80*/  UPLOP3.LUT UP1, UPT, UPT, UPT, UPT, 0x40, 0x4 ;  /* 0x000000000004789c */ /* 0x000fc40003f2e870 */
[----:B------:R-:W-:Y:S01]  /*4a90*/  ULEA UR13, UR6, UR13, 0x18 ;  /* 0x0000000d060d7291 */ /* 0x000fe2000f8ec0ff */
[----:B------:R-:W-:-:S03]  /*4aa0*/  UMOV UR14, URZ ;  /* 0x000000ff000e7c82 */ /* 0x000fc60008000000 */
[----:B------:R-:W4:Y:S01]  /*4ab0*/  LDC R3, c[0x0][0xb0c] ;  /* 0x0002c300ff037b82 */ /* 0x000f220000000800 */
[----:B--2---:R-:W-:Y:S02]  /*4ac0*/  UISETP.NE.U32.AND UP4, UPT, UR8, URZ, UPT ;  /* 0x000000ff0800728c */ /* 0x004fe4000bf85070 */
[----:B---3--:R-:W-:-:S05]  /*4ad0*/  UISETP.NE.U32.AND UP6, UPT, UR4, URZ, UPT ;  /* 0x000000ff0400728c */ /* 0x008fca000bfc5070 */
[----:B------:R-:W2:Y:S01]  /*4ae0*/  LDC R20, c[0x0][0xb20] ;  /* 0x0002c800ff147b82 */ /* 0x000ea20000000800 */
[----:B-1----:R-:W-:Y:S01]  /*4af0*/  ISETP.NE.AND P1, PT, R0, 0x1, PT ;  /* 0x000000010000780c */ /* 0x002fe20003f25270 */
[----:B------:R-:W-:Y:S02]  /*4b00*/  UISETP.NE.AND.EX UP4, UPT, UR9, URZ, UPT, UP4 ;  /* 0x000000ff0900728c */ /* 0x000fe4000bf85340 */
[----:B------:R-:W-:-:S04]  /*4b10*/  UISETP.NE.AND.EX UP6, UPT, UR5, URZ, UPT, UP6 ;  /* 0x000000ff0500728c */ /* 0x000fc8000bfc5360 */
[----:B------:R-:W1:Y:S08]  /*4b20*/  LDC.64 R30, c[0x0][0x348] ;  /* 0x0000d200ff1e7b82 */ /* 0x000e700000000a00 */
[----:B------:R-:W3:Y:S08]  /*4b30*/  LDC.64 R14, c[0x0][0xb10] ;  /* 0x0002c400ff0e7b82 */ /* 0x000ef00000000a00 */
[----:B------:R-:W1:Y:S08]  /*4b40*/  LDC.64 R6, c[0x0][0xb18] ;  /* 0x0002c600ff067b82 */ /* 0x000e700000000a00 */
[----:B------:R-:W1:Y:S08]  /*4b50*/  LDC.64 R4, c[0x0][0xb28] ;  /* 0x0002ca00ff047b82 */ /* 0x000e700000000a00 */
[----:B--2-4-:R-:W1:Y:S02]  /*4b60*/  LDC R21, c[0x0][0x374] ;  /* 0x0000dd00ff157b82 */ /* 0x014e640000000800 */
.L_x_108:
[C---:B------:R-:W-:Y:S02]  /*4b70*/  LEA R0, R29.reuse, UR13, 0x3 ;  /* 0x0000000d1d007c11 */ /* 0x040fe4000f8e18ff */
[----:B------:R-:W-:Y:S02]  /*4b80*/  SHF.L.U32 R2, R28, 0x1f, RZ ;  /* 0x0000001f1c027819 */ /* 0x000fe400000006ff */
[----:B------:R-:W-:Y:S02]  /*4b90*/  LEA R16, R29, UR13, 0x4 ;  /* 0x0000000d1d107c11 */ /* 0x000fe4000f8e20ff */
[----:B--2---:R-:W2:Y:S02]  /*4ba0*/  SYNCS.PHASECHK.TRANS64.TRYWAIT P0, [R0+URZ+0x150], R2 ;  /* 0x00015002000075a7 */ /* 0x004ea400080011ff */
[----:B--2---:R-:W-:Y:S05]  /*4bb0*/  @!P0 BRA `(.L_x_100) ;  /* 0x0000005000948947 */ /* 0x004fea0003800000 */
.L_x_249:
[----:B------:R-:W-:Y:S01]  /*4bc0*/  ISETP.GE.AND P0, PT, R22, 0x1, PT ;  /* 0x000000011600780c */ /* 0x000fe20003f06270 */
[----:B------:R-:W4:Y:S01]  /*4bd0*/  LDS.128 R16, [R16+0x1e0] ;  /* 0x0001e00010107984 */ /* 0x000f220000000c00 */
[----:B--2---:R-:W-:Y:S01]  /*4be0*/  VIADD R0, R0, 0x160 ;  /* 0x0000016000007836 */ /* 0x004fe20000000000 */
[----:B------:R-:W-:Y:S01]  /*4bf0*/  @!PT LDS RZ, [RZ] ;  /* 0x00000000fffff984 */ /* 0x000fe20000000800 */
[----:B------:R-:W-:Y:S01]  /*4c00*/  @!PT LDS RZ, [RZ] ;  /* 0x00000000fffff984 */ /* 0x000fe20000000800 */
[----:B------:R-:W-:Y:S01]  /*4c10*/  @!PT LDS RZ, [RZ] ;  /* 0x00000000fffff984 */ /* 0x000fe20000000800 */
[----:B------:R-:W-:Y:S01]  /*4c20*/  @!PT LDS RZ, [RZ] ;  /* 0x00000000fffff984 */ /* 0x000fe20000000800 */
[----:B------:R2:W-:Y:S06]  /*4c30*/  MEMBAR.ALL.CTA ;  /* 0x0000000000007992 */ /* 0x0005ec0000008000 */
[----:B--2---:R-:W2:Y:S01]  /*4c40*/  FENCE.VIEW.ASYNC.S ;  /* 0x00000000000073c6 */ /* 0x004ea20000000000 */
[----:B------:R-:W-:Y:S04]  /*4c50*/  PRMT R0, RZ, 0x654, R0 ;  /* 0x00000654ff007816 */ /* 0x000fe80000000000 */
[----:B--2---:R2:W-:Y:S01]  /*4c60*/  SYNCS.ARRIVE.TRANS64.RED.A1T0 RZ, [R0+URZ], RZ ;  /* 0x000000ff00ff79a7 */ /* 0x0045e200081004ff */
[----:B----4-:R-:W-:Y:S11]  /*4c70*/  LOP3.LUT P3, RZ, R18, 0x1, RZ, 0xc0, !PT ;  /* 0x0000000112ff7812 */ /* 0x010ff6000786c0ff */
[----:B------:R-:W-:Y:S02]  /*4c80*/  @!UPT UIADD3 URZ, UPT, UPT, URZ, URZ, URZ ;  /* 0x000000fffffff290 */ /* 0x000fe4000fffe0ff */
[----:B------:R-:W-:Y:S02]  /*4c90*/  @P3 MOV R11, R16 ;  /* 0x00000010000b3202 */ /* 0x000fe40000000f00 */
[----:B------:R-:W-:Y:S01]  /*4ca0*/  @P3 LOP3.LUT R10, R17, 0xffff, RZ, 0xc0, !PT ;  /* 0x0000ffff110a3812 */ /* 0x000fe200078ec0ff */
[----:B--2---:R-:W-:Y:S06]  /*4cb0*/  @!P0 BRA `(.L_x_101) ;  /* 0x0000000000a48947 */ /* 0x004fec0003800000 */
[-C--:B-1----:R-:W-:Y:S01]  /*4cc0*/  IMAD.HI.U32 R0, R21, R7.reuse, RZ ;  /* 0x0000000715007227 */ /* 0x082fe200078e00ff */
[----:B------:R-:W-:Y:S02]  /*4cd0*/  ISETP.NE.AND P0, PT, R6, 0x1, PT ;  /* 0x000000010600780c */ /* 0x000fe40003f05270 */
[----:B------:R-:W-:Y:S01]  /*4ce0*/  ISETP.NE.AND P2, PT, R22, 0x1, PT ;  /* 0x000000011600780c */ /* 0x000fe20003f45270 */
[----:B---3--:R-:W-:Y:S01]  /*4cf0*/  IMAD.HI.U32 R9, R25, R14, RZ ;  /* 0x0000000e19097227 */ /* 0x008fe200078e00ff */
[----:B------:R-:W-:Y:S02]  /*4d00*/  SHF.R.U32.HI R0, RZ, R20, R0 ;  /* 0x00000014ff007219 */ /* 0x000fe40000011600 */
[----:B------:R-:W-:Y:S01]  /*4d10*/  ISETP.NE.AND P4, PT, R3, 0x1, PT ;  /* 0x000000010300780c */ /* 0x000fe20003f85270 */
[----:B------:R-:W-:Y:S01]  /*4d20*/  IMAD.HI.U32 R13, R10, R7, RZ ;  /* 0x000000070a0d7227 */ /* 0x000fe200078e00ff */
[----:B------:R-:W-:Y:S02]  /*4d30*/  SHF.R.U32.HI R9, RZ, R15, R9 ;  /* 0x0000000fff097219 */ /* 0x000fe40000011609 */
[----:B------:R-:W-:Y:S01]  /*4d40*/  SEL R0, R21, R0, !P0 ;  /* 0x0000000015007207 */ /* 0x000fe20004000000 */
[----:B------:R-:W-:Y:S01]  /*4d50*/  IMAD.HI.U32 R12, R11, R14, RZ ;  /* 0x0000000e0b0c7227 */ /* 0x000fe200078e00ff */
[----:B------:R-:W-:Y:S03]  /*4d60*/  SEL R9, R25, R9, !P4 ;  /* 0x0000000919097207 */ /* 0x000fe60006000000 */
[-C--:B------:R-:W-:Y:S01]  /*4d70*/  IMAD.HI.U32 R8, R0, R4.reuse, RZ ;  /* 0x0000000400087227 */ /* 0x080fe200078e00ff */
[----:B------:R-:W-:Y:S03]  /*4d80*/  SHF.R.U32.HI R12, RZ, R15, R12 ;  /* 0x0000000fff0c7219 */ /* 0x000fe6000001160c */
[----:B------:R-:W-:Y:S01]  /*4d90*/  IMAD.HI.U32 R2, R9, R4, RZ ;  /* 0x0000000409027227 */ /* 0x000fe200078e00ff */
[-C--:B------:R-:W-:Y:S02]  /*4da0*/  @P2 SHF.R.U32.HI R0, RZ, R5.reuse, R8 ;  /* 0x00000005ff002219 */ /* 0x080fe40000011608 */
[----:B------:R-:W-:Y:S02]  /*4db0*/  SHF.R.U32.HI R8, RZ, R20, R13 ;  /* 0x00000014ff087219 */ /* 0x000fe4000001160d */
[----:B------:R-:W-:Y:S01]  /*4dc0*/  @P2 SHF.R.U32.HI R9, RZ, R5, R2 ;  /* 0x00000005ff092219 */ /* 0x000fe20000011602 */
[----:B------:R-:W-:Y:S01]  /*4dd0*/  IMAD R0, R22, R0, RZ ;  /* 0x0000000016007224 */ /* 0x000fe200078e02ff */
[----:B------:R-:W-:Y:S02]  /*4de0*/  SEL R8, R10, R8, !P0 ;  /* 0x000000080a087207 */ /* 0x000fe40004000000 */
[----:B------:R-:W-:Y:S01]  /*4df0*/  SEL R2, R11, R12, !P4 ;  /* 0x0000000c0b027207 */ /* 0x000fe20006000000 */
[----:B------:R-:W-:Y:S01]  /*4e00*/  IMAD R12, R22, R9, RZ ;  /* 0x00000009160c7224 */ /* 0x000fe200078e02ff */
[C---:B------:R-:W-:Y:S01]  /*4e10*/  ISETP.GE.AND P0, PT, R8.reuse, R0, PT ;  /* 0x000000000800720c */ /* 0x040fe20003f06270 */
[----:B------:R-:W-:Y:S03]  /*4e20*/  IMAD.HI.U32 R0, R8, R4, RZ ;  /* 0x0000000408007227 */ /* 0x000fe600078e00ff */
[----:B------:R-:W-:Y:S02]  /*4e30*/  ISETP.GE.OR P0, PT, R2, R12, P0 ;  /* 0x0000000c0200720c */ /* 0x000fe40000706670 */
[-C--:B------:R-:W-:Y:S04]  /*4e40*/  SHF.R.U32.HI R0, RZ, R5.reuse, R0 ;  /* 0x00000005ff007219 */ /* 0x080fe80000011600 */
[----:B------:R-:W-:Y:S05]  /*4e50*/  SEL R13, R8, R0, !P2 ;  /* 0x00000000080d7207 */ /* 0x000fea0005000000 */
[----:B------:R-:W-:Y:S02]  /*4e60*/  IMAD.MOV R12, RZ, RZ, -R13 ;  /* 0x000000ffff0c7224 */ /* 0x000fe400078e0a0d */
[----:B------:R-:W-:Y:S04]  /*4e70*/  @!P0 IMAD.HI.U32 R0, R2, R4, RZ ;  /* 0x0000000402008227 */ /* 0x000fe800078e00ff */
[----:B------:R-:W-:Y:S01]  /*4e80*/  IMAD R12, R22, R12, R8 ;  /* 0x0000000c160c7224 */ /* 0x000fe200078e0208 */
[----:B------:R-:W-:Y:S04]  /*4e90*/  @!P0 SHF.R.U32.HI R0, RZ, R5, R0 ;  /* 0x00000005ff008219 */ /* 0x000fe80000011600 */
[----:B------:R-:W-:Y:S04]  /*4ea0*/  @!P0 SEL R0, R2, R0, !P2 ;  /* 0x0000000002008207 */ /* 0x000fe80005000000 */
[----:B------:R-:W-:Y:S01]  /*4eb0*/  @!P0 IADD3 R13, PT, PT, R13, -R0, RZ ;  /* 0x800000000d0d8210 */ /* 0x000fe20007ffe0ff */
[----:B------:R-:W-:Y:S01]  /*4ec0*/  @!P0 IMAD R0, R9, R12, R0 ;  /* 0x0000000c09008224 */ /* 0x000fe200078e0200 */
[----:B------:R-:W-:Y:S01]  /*4ed0*/  IADD3 R9, PT, PT, -R8, RZ, RZ ;  /* 0x000000ff08097210 */ /* 0x000fe20007ffe1ff */
[--C-:B------:R-:W-:Y:S02]  /*4ee0*/  IMAD.MOV R12, RZ, RZ, -R2.reuse ;  /* 0x000000ffff0c7224 */ /* 0x100fe400078e0a02 */
[----:B------:R-:W-:Y:S02]  /*4ef0*/  @!P0 IMAD R8, R13, R22, R2 ;  /* 0x000000160d088224 */ /* 0x000fe400078e0202 */
[----:B------:R-:W-:Y:S02]  /*4f00*/  @!P0 IMAD.MOV.U32 R2, RZ, RZ, R0 ;  /* 0x000000ffff028224 */ /* 0x000fe400078e0000 */
[----:B------:R-:W-:Y:S02]  /*4f10*/  IMAD R11, R3, R12, R11 ;  /* 0x0000000c030b7224 */ /* 0x000fe400078e020b */
[----:B------:R-:W-:Y:S02]  /*4f20*/  IMAD R10, R6, R9, R10 ;  /* 0x00000009060a7224 */ /* 0x000fe400078e020a */
[----:B------:R-:W-:Y:S02]  /*4f30*/  IMAD R11, R2, R3, R11 ;  /* 0x00000003020b7224 */ /* 0x000fe400078e020b */
[----:B------:R-:W-:Y:S02]  /*4f40*/  IMAD R10, R8, R6, R10 ;  /* 0x00000006080a7224 */ /* 0x000fe400078e020a */
.L_x_101:
[----:B------:R-:W-:Y:S05]  /*4f50*/  BRA.U UP1, `(.L_x_102) ;  /* 0x0000000101107547 */ /* 0x000fea000b800000 */
[----:B------:R-:W-:Y:S04]  /*4f60*/  MOV R2, UR7 ;  /* 0x0000000700027c02 */ /* 0x000fe80008000f00 */
[----:B------:R-:W-:Y:S04]  /*4f70*/  SHF.L.U32 R2, R2, 0x1f, RZ ;  /* 0x0000001f02027819 */ /* 0x000fe800000006ff */
[----:B------:R-:W2:Y:S02]  /*4f80*/  SYNCS.PHASECHK.TRANS64.TRYWAIT P0, [UR13+0x148], R2 ;  /* 0x00014802ff0075a7 */ /* 0x000ea4000800110d */
[----:B--2---:R-:W-:Y:S05]  /*4f90*/  @!P0 BRA `(.L_x_103) ;  /* 0x0000004c00b08947 */ /* 0x004fea0003800000 */
.L_x_102:
[----:B------:R-:W-:Y:S02]  /*4fa0*/  R2UR UR27, R24 ;  /* 0x00000000181b72ca */ /* 0x000fe400000e0000 */
[----:B------:R-:W-:Y:S02]  /*4fb0*/  R2UR UR26, R23 ;  /* 0x00000000171a72ca */ /* 0x000fe400000e0000 */
[----:B------:R-:W-:Y:S04]  /*4fc0*/  ISETP.NE.U32.AND P2, PT, RZ, UR4, PT ;  /* 0x00000004ff007c0c */ /* 0x000fe8000bf45070 */
[----:B------:R-:W-:Y:S05]  /*4fd0*/  ISETP.NE.AND.EX P2, PT, RZ, UR5, PT, P2 ;  /* 0x00000005ff007c0c */ /* 0x000fea000bf45320 */
[----:B------:R-:W-:Y:S02]  /*4fe0*/  USHF.L.U32 UR27, UR27, 0x6, URZ ;  /* 0x000000061b1b7899 */ /* 0x000fe400080006ff */
[----:B------:R-:W-:Y:S01]  /*4ff0*/  USHF.L.U32 UR26, UR26, 0x6, URZ ;  /* 0x000000061a1a7899 */ /* 0x000fe200080006ff */
[----:B------:R-:W-:Y:S11]  /*5000*/  BRA.U !UP6, `(.L_x_104) ;  /* 0x000000010e347547 */ /* 0x000ff6000b800000 */
[----:B------:R-:W-:Y:S01]  /*5010*/  UPLOP3.LUT UP0, UPT, UPT, UPT, UP4, 0x80, 0x8 ;  /* 0x000000000008789c */ /* 0x000fe20003f0f040 */
[----:B--2---:R-:W-:Y:S02]  /*5020*/  HFMA2 R0, -RZ, RZ, 0, 5.9604644775390625e-08 ;  /* 0x00000001ff007431 */ /* 0x004fe400000001ff */
[----:B------:R-:W-:Y:S03]  /*5030*/  IMAD.MOV.U32 R57, RZ, RZ, 0x1 ;  /* 0x00000001ff397424 */ /* 0x000fe600078e00ff */
[----:B------:R-:W-:Y:S05]  /*5040*/  PLOP3.LUT P0, PT, PT, PT, UP0, 0x80, 0x8 ;  /* 0x000000000008781c */ /* 0x000fea0003f0f008 */
[----:B------:R-:W2:Y:S01]  /*5050*/  @UP0 LDCU.64 UR10, c[0x0][0x888] ;  /* 0x00011100ff0a07ac */ /* 0x000ea20008000a00 */
[----:B------:R-:W-:Y:S07]  /*5060*/  @UP0 UIMAD UR8, UR36, UR4, URZ ;  /* 0x00000004240802a4 */ /* 0x000fee000f8e02ff */
[----:B------:R-:W-:Y:S01]  /*5070*/  @!P0 PRMT R57, R0, 0x7610, R57 ;  /* 0x0000761000398816 */ /* 0x000fe20000000039 */
[----:B--2---:R-:W-:Y:S03]  /*5080*/  @UP0 UIMAD.WIDE UR10, UR8, 0x4, UR10 ;  /* 0x00000004080a08a5 */ /* 0x004fe6000f8e020a */
[----:B------:R-:W2:Y:S03]  /*5090*/  @!UP0 LDCU UR8, c[0x0][0x880] ;  /* 0x00011000ff0887ac */ /* 0x000ea60008000800 */
[----:B------:R-:W-:Y:S01]  /*50a0*/  IMAD.U32 R8, RZ, RZ, UR10 ;  /* 0x0000000aff087e24 */ /* 0x000fe2000f8e00ff */
[----:B------:R-:W-:Y:S05]  /*50b0*/  MOV R9, UR11 ;  /* 0x0000000b00097c02 */ /* 0x000fea0008000f00 */
[----:B-----5:R4:W5:Y:S02]  /*50c0*/  @P0 LDG.E R35, desc[UR38][R8.64] ;  /* 0x0000002608230981 */ /* 0x020964000c1e1900 */
[----:B--2-4-:R-:W-:Y:S07]  /*50d0*/  @!P0 IMAD.U32 R35, RZ, RZ, UR8 ;  /* 0x00000008ff238e24 */ /* 0x014fee000f8e00ff */
.L_x_104:
[----:B-----5:R-:W-:Y:S01]  /*50e0*/  @!P2 FSETP.EQ.AND P0, PT, R35, RZ, PT ;  /* 0x000000ff2300a20b */ /* 0x020fe20003f02000 */
[----:B------:R-:W-:Y:S01]  /*50f0*/  @!UPT UIADD3 URZ, UPT, UPT, URZ, URZ, URZ ;  /* 0x000000fffffff290 */ /* 0x000fe2000fffe0ff */
[----:B------:R-:W-:Y:S11]  /*5100*/  @!P2 BRA `(.L_x_105) ;  /* 0x000000000014a947 */ /* 0x000ff60003800000 */
[----:B------:R-:W-:Y:S02]  /*5110*/  LOP3.LUT P2, RZ, R57, 0xff, RZ, 0xc0, !PT ;  /* 0x000000ff39ff7812 */ /* 0x000fe4000784c0ff */
[----:B------:R-:W-:Y:S04]  /*5120*/  PLOP3.LUT P0, PT, PT, PT, UP0, 0x80, 0x8 ;  /* 0x000000000008781c */ /* 0x000fe80003f0f008 */
[----:B------:R-:W-:Y:S07]  /*5130*/  PLOP3.LUT P0, PT, P0, PT, PT, 0x8, 0x80 ;  /* 0x000000000080781c */ /* 0x000fee000070e170 */
[----:B------:R-:W-:Y:S11]  /*5140*/  @P2 FSETP.EQ.AND P0, PT, R35, RZ, PT ;  /* 0x000000ff2300220b */ /* 0x000ff60003f02000 */
[----:B------:R-:W-:Y:S02]  /*5150*/  @!UPT UIADD3 URZ, UPT, UPT, URZ, URZ, URZ ;  /* 0x000000fffffff290 */ /* 0x000fe4000fffe0ff */
.L_x_105:
[----:B------:R-:W-:Y:S01]  /*5160*/  ULEA UR16, UR14, UR13, 0x3 ;  /* 0x0000000d0e107291 */ /* 0x000fe2000f8e18ff */
[----:B------:R-:W-:Y:S02]  /*5170*/  SHF.L.U32 R9, R32, 0x1f, RZ ;  /* 0x0000001f20097819 */ /* 0x000fe400000006ff */
[----:B------:R-:W-:Y:S04]  /*5180*/  ELECT P4, URZ, PT ;  /* 0x0000000000ff782f */ /* 0x000fe80003880000 */
[----:B------:R-:W-:Y:S02]  /*5190*/  PLOP3.LUT P4, PT, P0, P4, PT, 0xf2, 0x2f ;  /* 0x00000000002f781c */ /* 0x000fe40000789e72 */
[----:B------:R-:W4:Y:S11]  /*51a0*/  SYNCS.PHASECHK.TRANS64.TRYWAIT P2, [UR16+0x128], R9 ;  /* 0x00012809ff0075a7 */ /* 0x000f360008041110 */
[----:B-1----:R-:W-:Y:S05]  /*51b0*/  @!P4 IADD3 R8, P0, PT, R30, 0x580, RZ ;  /* 0x000005801e08c810 */ /* 0x002fea0007f1e0ff */
[----:B--2---:R-:W-:Y:S01]  /*51c0*/  @!P4 IMAD.X R2, RZ, RZ, R31, P0 ;  /* 0x000000ffff02c224 */ /* 0x004fe200000e061f */
[----:B----4-:R-:W-:Y:S07]  /*51d0*/  @!P2 BRA `(.L_x_106) ;  /* 0x0000004c0038a947 */ /* 0x010fee0003800000 */
.L_x_252:
[----:B------:R-:W2:Y:S01]  /*51e0*/  LDC.64 R12, c[0x0][0xb18] ;  /* 0x0002c600ff0c7b82 */ /* 0x000ea20000000a00 */
[----:B------:R-:W-:Y:S01]  /*51f0*/  @!P4 R2UR UR8, R2 ;  /* 0x000000000208c2ca */ /* 0x000fe200000e0000 */
[----:B------:R-:W-:Y:S01]  /*5200*/  VOTEU.ALL UP3, P4 ;  /* 0x0000000000ff7886 */ /* 0x000fe20002060000 */
[----:B------:R-:W-:Y:S01]  /*5210*/  @!P4 R2UR UR9, R8 ;  /* 0x000000000809c2ca */ /* 0x000fe200000e0000 */
[----:B------:R-:W-:Y:S01]  /*5220*/  UIADD3 UR25, UPT, UPT, UR16, 0x110, URZ ;  /* 0x0000011010197890 */ /* 0x000fe2000fffe0ff */
[----:B-1----:R-:W-:Y:S03]  /*5230*/  @!P4 IMAD.MOV.U32 R0, RZ, RZ, 0x1000 ;  /* 0x00001000ff00c424 */ /* 0x002fe600078e00ff */
[----:B------:R-:W1:Y:S01]  /*5240*/  @!P1 LDC R2, c[0x0][0xb0c] ;  /* 0x0002c300ff029b82 */ /* 0x000e620000000800 */
[----:B------:R-:W-:Y:S01]  /*5250*/  UIADD3 UR15, UPT, UPT, UR14, 0x1, URZ ;  /* 0x000000010e0f7890 */ /* 0x000fe2000fffe0ff */
[----:B------:R-:W-:Y:S01]  /*5260*/  @P3 SHF.R.U32.HI R27, RZ, 0x10, R17 ;  /* 0x00000010ff1b3819 */ /* 0x000fe20000011611 */
[----:B------:R-:W-:Y:S01]  /*5270*/  VOTEU.ALL UP2, P4 ;  /* 0x0000000000ff7886 */ /* 0x000fe20002040000 */
[----:B------:R-:W-:Y:S01]  /*5280*/  UMOV UR18, 0x0 ;  /* 0x0000000000127882 */ /* 0x000fe20000000000 */
[----:B------:R-:W-:Y:S01]  /*5290*/  UISETP.NE.AND UP5, UPT, UR15, 0x3, UPT ;  /* 0x000000030f00788c */ /* 0x000fe2000bfa5270 */
[----:B------:R-:W-:Y:S01]  /*52a0*/  VIADD R29, R29, 0x1 ;  /* 0x000000011d1d7836 */ /* 0x000fe20000000000 */
[----:B------:R-:W-:Y:S01]  /*52b0*/  UMOV UR19, 0x10000000 ;  /* 0x1000000000137882 */ /* 0x000fe20000000000 */
[----:B------:R-:W-:Y:S01]  /*52c0*/  IMAD.U32 R9, RZ, RZ, UR8 ;  /* 0x00000008ff097e24 */ /* 0x000fe2000f8e00ff */
[----:B------:R-:W-:Y:S01]  /*52d0*/  @!UP3 ULEA UR8, UR14, UR13, 0xc ;  /* 0x0000000d0e08b291 */ /* 0x000fe2000f8e60ff */
[----:B------:R-:W-:Y:S01]  /*52e0*/  IMAD.U32 R8, RZ, RZ, UR9 ;  /* 0x00000009ff087e24 */ /* 0x000fe2000f8e00ff */
[----:B------:R-:W-:Y:S01]  /*52f0*/  UMOV UR28, UR36 ;  /* 0x00000024001c7c82 */ /* 0x000fe20008000000 */
[----:B------:R-:W-:Y:S01]  /*5300*/  @!UP3 UIADD3 UR10, UPT, UPT, UR26, 0x20, URZ ;  /* 0x000000201a0ab890 */ /* 0x000fe2000fffe0ff */
[----:B------:R-:W-:Y:S01]  /*5310*/  @!P4 R2UR UR21, R9 ;  /* 0x000000000915c2ca */ /* 0x000fe200000e0000 */
[----:B------:R-:W-:Y:S01]  /*5320*/  @!UP3 UIADD3 UR24, UPT, UPT, UR8, 0x300, URZ ;  /* 0x000003000818b890 */ /* 0x000fe2000fffe0ff */
[----:B------:R-:W-:Y:S01]  /*5330*/  @!P4 R2UR UR20, R8 ;  /* 0x000000000814c2ca */ /* 0x000fe200000e0000 */
[----:B------:R-:W-:Y:S01]  /*5340*/  @!UP3 UIADD3 UR8, UPT, UPT, UR8, 0xb00, URZ ;  /* 0x00000b000808b890 */ /* 0x000fe2000fffe0ff */
[----:B------:R-:W4:Y:S01]  /*5350*/  LDC.64 R8, c[0x0][0xb10] ;  /* 0x0002c400ff087b82 */ /* 0x000f220000000a00 */
[----:B------:R-:W-:Y:S01]  /*5360*/  USEL UR9, URZ, 0x1, UP5 ;  /* 0x00000001ff097887 */ /* 0x000fe2000a800000 */
[----:B------:R-:W-:Y:S01]  /*5370*/  VOTEU.ALL UP1, P4 ;  /* 0x0000000000ff7886 */ /* 0x000fe20002020000 */
[----:B------:R-:W-:Y:S01]  /*5380*/  UMOV UR11, UR27 ;  /* 0x0000001b000b7c82 */ /* 0x000fe20008000000 */
[----:B------:R-:W-:Y:S01]  /*5390*/  UMOV UR12, UR36 ;  /* 0x00000024000c7c82 */ /* 0x000fe20008000000 */
[----:B------:R-:W-:Y:S02]  /*53a0*/  UPRMT UR17, UR6, 0x654, UR25 ;  /* 0x0000065406117896 */ /* 0x000fe40008000019 */
[----:B------:R-:W-:Y:S01]  /*53b0*/  LOP3.LUT R32, R32, UR9, RZ, 0x3c, !PT ;  /* 0x0000000920207c12 */ /* 0x000fe2000f8e3cff */
[----:B------:R-:W-:Y:S01]  /*53c0*/  UMOV UR9, UR25 ;  /* 0x0000001900097c82 */ /* 0x000fe20008000000 */
[----:B------:R-:W-:Y:S02]  /*53d0*/  USEL UR15, UR15, URZ, UP5 ;  /* 0x000000ff0f0f7287 */ /* 0x000fe4000a800000 */
[----:B------:R1:W-:Y:S01]  /*53e0*/  @!UP2 UTMALDG.3D [UR24], [UR20], desc[UR18] ;  /* 0x000012181400a5b4 */ /* 0x0003e20008011000 */
[----:B------:R-:W-:Y:S01]  /*53f0*/  SHF.L.U32 R23, R32, 0x1f, RZ ;  /* 0x0000001f20177819 */ /* 0x000fe200000006ff */
[----:B------:R-:W-:Y:S01]  /*5400*/  ULEA UR14, UR15, UR13, 0x3 ;  /* 0x0000000d0f0e7291 */ /* 0x000fe2000f8e18ff */
[----:B------:R1:W-:Y:S01]  /*5410*/  @!UP1 UTMALDG.3D [UR8], [UR20], desc[UR18] ;  /* 0x00001208140095b4 */ /* 0x0003e20008011000 */
[----:B------:R5:W-:Y:S01]  /*5420*/  @!P4 SYNCS.ARRIVE.TRANS64.RED.A0TR RZ, [UR16+0x110], R0 ;  /* 0x00011000ffffc9a7 */ /* 0x000be20008300410 */
[C---:B----4-:R-:W-:Y:S01]  /*5430*/  @!P1 IMAD.HI.U32 R8, R11.reuse, R8, RZ ;  /* 0x000000080b089227 */ /* 0x050fe200078e00ff */
[----:B--2---:R-:W-:Y:S02]  /*5440*/  @!P1 ISETP.NE.AND P0, PT, R12, 0x1, PT ;  /* 0x000000010c00980c */ /* 0x004fe40003f05270 */
[----:B-1----:R-:W-:Y:S01]  /*5450*/  @!P1 ISETP.NE.AND P2, PT, R2, 0x1, PT ;  /* 0x000000010200980c */ /* 0x002fe20003f45270 */
[C---:B------:R-:W-:Y:S01]  /*5460*/  @!P1 IMAD.HI.U32 R13, R10.reuse, R13, RZ ;  /* 0x0000000d0a0d9227 */ /* 0x040fe200078e00ff */
[----:B------:R-:W-:Y:S04]  /*5470*/  @!P1 SHF.R.U32.HI R8, RZ, R9, R8 ;  /* 0x00000009ff089219 */ /* 0x000fe80000011608 */
[----:B------:R-:W-:Y:S01]  /*5480*/  @!P1 SEL R8, R11, R8, !P2 ;  /* 0x000000080b089207 */ /* 0x000fe20005000000 */
[----:B------:R-:W-:Y:S01]  /*5490*/  SYNCS.ARRIVE.TRANS64.RED.A1T0 RZ, [UR17], RZ ;  /* 0x000000ffffff79a7 */ /* 0x000fe20008100411 */
[----:B------:R-:W1:Y:S01]  /*54a0*/  SYNCS.PHASECHK.TRANS64.TRYWAIT P5, [UR14+0x128], R23 ;  /* 0x00012817ff0075a7 */ /* 0x000e6200080a110e */
[----:B-----5:R-:W2:Y:S02]  /*54b0*/  @!P1 LDC R0, c[0x0][0xb20] ;  /* 0x0002c800ff009b82 */ /* 0x020ea40000000800 */
[----:B--2---:R-:W-:Y:S04]  /*54c0*/  @!P1 SHF.R.U32.HI R0, RZ, R0, R13 ;  /* 0x00000000ff009219 */ /* 0x004fe8000001160d */
[----:B------:R-:W-:Y:S05]  /*54d0*/  @!P1 SEL R9, R10, R0, !P0 ;  /* 0x000000000a099207 */ /* 0x000fea0004000000 */
[----:B------:R-:W-:Y:S02]  /*54e0*/  @!P1 IMAD.IADD R0, R9, 0x1, -R8 ;  /* 0x0000000109009824 */ /* 0x000fe400078e0a08 */
[----:B------:R-:W-:Y:S02]  /*54f0*/  @!P1 IMAD.IADD R8, R8, 0x1, -R9 ;  /* 0x0000000108089824 */ /* 0x000fe400078e0a09 */
[----:B------:R-:W-:Y:S02]  /*5500*/  @!P1 IMAD R11, R0, R2, R11 ;  /* 0x00000002000b9224 */ /* 0x000fe400078e020b */
[----:B------:R-:W-:Y:S01]  /*5510*/  @!P1 IMAD R10, R8, R12, R10 ;  /* 0x0000000c080a9224 */ /* 0x000fe200078e020a */
[----:B-1----:R-:W-:Y:S06]  /*5520*/  @!P5 BRA `(.L_x_107) ;  /* 0x00000048007cd947 */ /* 0x002fec0003800000 */
.L_x_254:
[----:B------:R-:W-:Y:S01]  /*5530*/  UIADD3 UR17, UPT, UPT, UR14, 0x110, URZ ;  /* 0x000001100e117890 */ /* 0x000fe2000fffe0ff */
[----:B------:R-:W-:Y:S01]  /*5540*/  @!P4 IADD3 R2, P0, PT, R30, 0x580, RZ ;  /* 0x000005801e02c810 */ /* 0x000fe20007f1e0ff */
[----:B------:R-:W-:Y:S01]  /*5550*/  VOTEU.ALL UP2, P4 ;  /* 0x0000000000ff7886 */ /* 0x000fe20002040000 */
[----:B------:R-:W-:Y:S01]  /*5560*/  UMOV UR22, 0x0 ;  /* 0x0000000000167882 */ /* 0x000fe20000000000 */
[----:B------:R-:W-:Y:S01]  /*5570*/  UPRMT UR21, UR6, 0x654, UR17 ;  /* 0x0000065406157896 */ /* 0x000fe20008000011 */
[----:B------:R-:W-:Y:S01]  /*5580*/  @!P4 R2UR UR9, R2 ;  /* 0x000000000209c2ca */ /* 0x000fe200000e0000 */
[----:B-1----:R-:W-:Y:S01]  /*5590*/  @!P4 IMAD.X R0, RZ, RZ, R31, P0 ;  /* 0x000000ffff00c224 */ /* 0x002fe200000e061f */
[----:B------:R-:W-:Y:S01]  /*55a0*/  UMOV UR23, 0x10000000 ;  /* 0x1000000000177882 */ /* 0x000fe20000000000 */
[----:B------:R-:W-:Y:S01]  /*55b0*/  UMOV UR19, UR27 ;  /* 0x0000001b00137c82 */ /* 0x000fe20008000000 */
[----:B------:R-:W-:Y:S01]  /*55c0*/  UMOV UR20, UR36 ;  /* 0x0000002400147c82 */ /* 0x000fe20008000000 */
[----:B------:R-:W-:Y:S01]  /*55d0*/  UMOV UR11, UR27 ;  /* 0x0000001b000b7c82 */ /* 0x000fe20008000000 */
[----:B------:R-:W-:Y:S01]  /*55e0*/  @!P4 R2UR UR8, R0 ;  /* 0x000000000008c2ca */ /* 0x000fe200000e0000 */
[----:B------:R-:W-:Y:S01]  /*55f0*/  UMOV UR12, UR36 ;  /* 0x00000024000c7c82 */ /* 0x000fe20008000000 */
[----:B------:R-:W-:Y:S01]  /*5600*/  VOTEU.ALL UP1, P4 ;  /* 0x0000000000ff7886 */ /* 0x000fe20002020000 */
[----:B------:R-:W-:Y:S01]  /*5610*/  @P3 R2UR UR36, R27 ;  /* 0x000000001b2432ca */ /* 0x000fe200000e0000 */
[----:B------:R-:W-:Y:S01]  /*5620*/  IMAD.IADD R23, R10, 0x1, R47 ;  /* 0x000000010a177824 */ /* 0x000fe200078e022f */
[----:B------:R-:W-:Y:S01]  /*5630*/  ISETP.NE.AND P0, PT, R29, 0x2, PT ;  /* 0x000000021d00780c */ /* 0x000fe20003f05270 */
[----:B------:R-:W-:Y:S01]  /*5640*/  IMAD.IADD R24, R11, 0x1, R56 ;  /* 0x000000010b187824 */ /* 0x000fe200078e0238 */
[----:B------:R-:W-:Y:S01]  /*5650*/  @!UP1 UIADD3 UR18, UPT, UPT, UR26, 0x10, URZ ;  /* 0x000000101a129890 */ /* 0x000fe2000fffe0ff */
[----:B------:R-:W-:Y:S01]  /*5660*/  IMAD.U32 R8, RZ, RZ, UR9 ;  /* 0x00000009ff087e24 */ /* 0x000fe2000f8e00ff */
[----:B------:R-:W-:Y:S01]  /*5670*/  @!UP1 UIADD3 UR10, UPT, UPT, UR26, 0x30, URZ ;  /* 0x000000301a0a9890 */ /* 0x000fe2000fffe0ff */
[----:B------:R-:W-:Y:S01]  /*5680*/  SEL R0, RZ, 0x1, P0 ;  /* 0x00000001ff007807 */ /* 0x000fe20000000000 */
[----:B------:R-:W-:Y:S01]  /*5690*/  UMOV UR9, UR17 ;  /* 0x0000001100097c82 */ /* 0x000fe20008000000 */
[----:B------:R-:W-:Y:S01]  /*56a0*/  SEL R29, R29, RZ, P0 ;  /* 0x000000ff1d1d7207 */ /* 0x000fe20000000000 */
[----:B------:R-:W-:Y:S01]  /*56b0*/  IMAD.U32 R9, RZ, RZ, UR8 ;  /* 0x00000008ff097e24 */ /* 0x000fe2000f8e00ff */
[----:B------:R-:W-:Y:S01]  /*56c0*/  @!P4 R2UR UR24, R8 ;  /* 0x000000000818c2ca */ /* 0x000fe200000e0000 */
[----:B------:R-:W-:Y:S01]  /*56d0*/  @!UP1 ULEA UR8, UR15, UR13, 0xc ;  /* 0x0000000d0f089291 */ /* 0x000fe2000f8e60ff */
[----:B------:R-:W-:Y:S02]  /*56e0*/  LOP3.LUT R28, R28, R0, RZ, 0x3c, !PT ;  /* 0x000000001c1c7212 */ /* 0x000fe400078e3cff */
[----:B------:R-:W-:Y:S01]  /*56f0*/  @!P4 R2UR UR25, R9 ;  /* 0x000000000919c2ca */ /* 0x000fe200000e0000 */
[----:B------:R-:W-:Y:S02]  /*5700*/  @!UP1 UIADD3 UR16, UPT, UPT, UR8, 0x300, URZ ;  /* 0x0000030008109890 */ /* 0x000fe4000fffe0ff */
[----:B------:R-:W-:Y:S01]  /*5710*/  @!UP1 UIADD3 UR8, UPT, UPT, UR8, 0xb00, URZ ;  /* 0x00000b0008089890 */ /* 0x000fe2000fffe0ff */
[----:B------:R-:W-:Y:S09]  /*5720*/  VOTEU.ALL UP1, P4 ;  /* 0x0000000000ff7886 */ /* 0x000ff20002020000 */
[----:B------:R2:W-:Y:S01]  /*5730*/  @!UP2 UTMALDG.3D [UR16], [UR24], desc[UR22] ;  /* 0x000016101800a5b4 */ /* 0x0005e20008011000 */
[----:B------:R2:W-:Y:S01]  /*5740*/  @!UP1 UTMALDG.3D [UR8], [UR24], desc[UR22] ;  /* 0x00001608180095b4 */ /* 0x0005e20008011000 */
[----:B------:R2:W-:Y:S01]  /*5750*/  @!P4 SYNCS.ARRIVE.TRANS64.RED.A0TR RZ, [UR14+0x110], R26 ;  /* 0x0001101affffc9a7 */ /* 0x0005e2000830040e */
[----:B------:R-:W-:Y:S04]  /*5760*/  UIADD3 UR14, UPT, UPT, UR15, 0x1, URZ ;  /* 0x000000010f0e7890 */ /* 0x000fe8000fffe0ff */
[----:B------:R-:W-:Y:S04]  /*5770*/  UISETP.NE.AND UP1, UPT, UR14, 0x3, UPT ;  /* 0x000000030e00788c */ /* 0x000fe8000bf25270 */
[----:B------:R-:W-:Y:S02]  /*5780*/  USEL UR15, URZ, 0x1, UP1 ;  /* 0x00000001ff0f7887 */ /* 0x000fe40008800000 */
[----:B------:R-:W-:Y:S02]  /*5790*/  USEL UR14, UR14, URZ, UP1 ;  /* 0x000000ff0e0e7287 */ /* 0x000fe40008800000 */
[----:B------:R-:W-:Y:S02]  /*57a0*/  UPLOP3.LUT UP1, UPT, UPT, UPT, UPT, 0x80, 0x8 ;  /* 0x000000000008789c */ /* 0x000fe40003f2f070 */
[----:B------:R-:W-:Y:S01]  /*57b0*/  LOP3.LUT R32, R32, UR15, RZ, 0x3c, !PT ;  /* 0x0000000f20207c12 */ /* 0x000fe2000f8e3cff */
[----:B------:R-:W-:Y:S01]  /*57c0*/  SYNCS.ARRIVE.TRANS64.RED.A1T0 RZ, [UR21], RZ ;  /* 0x000000ffffff79a7 */ /* 0x000fe20008100415 */
[----:B------:R-:W-:Y:S07]  /*57d0*/  @P3 BRA `(.L_x_108) ;  /* 0xfffffff000e43947 */ /* 0x000fee000383ffff */
[----:B------:R-:W-:Y:S01]  /*57e0*/  UIADD3 UR13, UPT, UPT, UR13, 0x128, URZ ;  /* 0x000001280d0d7890 */ /* 0x000fe2000fffe0ff */
[----:B------:R-:W-:-:S03]  /*57f0*/  SHF.L.U32 R2, R32, 0x1f, RZ ;  /* 0x0000001f20027819 */ /* 0x000fc600000006ff */
[----:B------:R-:W-:-:S09]  /*5800*/  ULEA UR4, UR14, UR13, 0x3 ;  /* 0x0000000d0e047291 */ /* 0x000fd2000f8e18ff */
[----:B------:R-:W1:Y:S02]  /*5810*/  SYNCS.PHASECHK.TRANS64.TRYWAIT P0, [UR4], R2 ;  /* 0x00000002ff0075a7 */ /* 0x000e640008001104 */
[----:B-1----:R-:W-:Y:S05]  /*5820*/  @!P0 BRA `(.L_x_109) ;  /* 0x0000004400d48947 */ /* 0x002fea0003800000 */
.L_x_256:
        /* <DEDUP_REMOVED lines=9> */
.L_x_258:
[----:B------:R-:W-:-:S04]  /*58c0*/  UIADD3 UR5, UPT, UPT, UR5, 0x1, URZ ;  /* 0x0000000105057890 */ /* 0x000fc8000fffe0ff */
[----:B------:R-:W-:-:S04]  /*58d0*/  UISETP.NE.AND UP0, UPT, UR5, 0x3, UPT ;  /* 0x000000030500788c */ /* 0x000fc8000bf05270 */
[----:B------:R-:W-:Y:S02]  /*58e0*/  USEL UR4, URZ, 0x1, UP0 ;  /* 0x00000001ff047887 */ /* 0x000fe40008000000 */
[----:B------:R-:W-:-:S04]  /*58f0*/  USEL UR5, UR5, URZ, UP0 ;  /* 0x000000ff05057287 */ /* 0x000fc80008000000 */
[----:B------:R-:W-:Y:S01]  /*5900*/  ULEA UR5, UR5, UR13, 0x3 ;  /* 0x0000000d05057291 */ /* 0x000fe2000f8e18ff */
[----:B-1----:R-:W-:-:S04]  /*5910*/  LOP3.LUT R2, R32, UR4, RZ, 0x3c, !PT ;  /* 0x0000000420027c12 */ /* 0x002fc8000f8e3cff */
[----:B------:R-:W-:Y:S01]  /*5920*/  SHF.L.U32 R2, R2, 0x1f, RZ ;  /* 0x0000001f02027819 */ /* 0x000fe200000006ff */
[----:B------:R-:W-:-:S07]  /*5930*/  IMAD.U32 R0, RZ, RZ, UR5 ;  /* 0x00000005ff007e24 */ /* 0x000fce000f8e00ff */
.L_x_111:
[----:B-1----:R1:W4:Y:S02]  /*5940*/  SYNCS.PHASECHK.TRANS64.TRYWAIT P0, [R0+URZ], R2 ;  /* 0x00000002000075a7 */ /* 0x00232400080011ff */
[----:B----4-:R-:W-:Y:S05]  /*5950*/  @!P0 NANOSLEEP.SYNCS 0x989680 ;  /* 0x009896800000895d */ /* 0x010fea0003900000 */
[----:B------:R-:W4:Y:S02]  /*5960*/  @!P0 SYNCS.PHASECHK.TRANS64 P0, [R0+URZ], R2 ;  /* 0x00000002000085a7 */ /* 0x000f2400080010ff */
[----:B--2-4-:R-:W-:Y:S05]  /*5970*/  @P0 EXIT ;  /* 0x000000000000094d */ /* 0x014fea0003800000 */
[----:B------:R-:W-:Y:S05]  /*5980*/  BRA `(.L_x_111) ;  /* 0xfffffffc00ec7947 */ /* 0x000fea000383ffff */
.L_x_99:
[----:B------:R-:W-:-:S06]  /*5990*/  UISETP.GE.AND UP1, UPT, UR12, 0x4, UPT ;  /* 0x000000040c00788c */ /* 0x000fcc000bf26270 */
[----:B------:R-:W-:-:S13]  /*59a0*/  PLOP3.LUT P0, PT, PT, PT, UP1, 0x80, 0x8 ;  /* 0x000000000008781c */ /* 0x000fda0003f0f018 */
[----:B------:R-:W-:Y:S05]  /*59b0*/  @!P0 EXIT ;  /* 0x000000000000894d */ /* 0x000fea0003800000 */
[----:B------:R-:W-:Y:S01]  /*59c0*/  BAR.SYNC.DEFER_BLOCKING 0x6, 0xa0 ;  /* 0x0182800000007b1d */ /* 0x000fe20000010000 */
[C---:B------:R-:W-:Y:S01]  /*59d0*/  IMAD.SHL.U32 R79, R80.reuse, 0x10, RZ ;  /* 0x00000010504f7824 */ /* 0x040fe200078e00ff */
[----:B------:R-:W-:Y:S01]  /*59e0*/  CS2R R74, SRZ ;  /* 0x00000000004a7805 */ /* 0x000fe2000001ff00 */
[C---:B------:R-:W-:Y:S02]  /*59f0*/  IMAD.SHL.U32 R6, R81.reuse, 0x200000, RZ ;  /* 0x0020000051067824 */ /* 0x040fe400078e00ff */
[C---:B------:R-:W-:Y:S01]  /*5a00*/  IMAD.U32 R5, R80.reuse, 0x10000, RZ ;  /* 0x0001000050057824 */ /* 0x040fe200078e00ff */
[----:B------:R-:W-:Y:S02]  /*5a10*/  UMOV UR40, 0x400 ;  /* 0x0000040000287882 */ /* 0x000fe40000000000 */
[----:B------:R-:W1:Y:S01]  /*5a20*/  LDC R65, c[0x0][0x370] ;  /* 0x0000dc00ff417b82 */ /* 0x000e620000000800 */
[----:B------:R-:W-:Y:S01]  /*5a30*/  ULEA UR40, UR6, UR40, 0x18 ;  /* 0x0000002806287291 */ /* 0x000fe2000f8ec0ff */
[----:B------:R-:W-:Y:S01]  /*5a40*/  IMAD.SHL.U32 R2, R80, 0x2, RZ ;  /* 0x0000000250027824 */ /* 0x000fe200078e00ff */
[----:B------:R-:W-:Y:S01]  /*5a50*/  LOP3.LUT R6, R6, 0x200000, RZ, 0xc0, !PT ;  /* 0x0020000006067812 */ /* 0x000fe200078ec0ff */
[----:B------:R-:W-:Y:S01]  /*5a60*/  IMAD.SHL.U32 R3, R81, 0x200, RZ ;  /* 0x0000020051037824 */ /* 0x000fe200078e00ff */
[C---:B------:R-:W-:Y:S01]  /*5a70*/  LOP3.LUT R4, R79.reuse, 0x40, RZ, 0xc0, !PT ;  /* 0x000000404f047812 */ /* 0x040fe200078ec0ff */
[----:B------:R-:W-:Y:S01]  /*5a80*/  IMAD.MOV.U32 R77, RZ, RZ, 0x1 ;  /* 0x00000001ff4d7424 */ /* 0x000fe200078e00ff */
[C---:B------:R-:W-:Y:S01]  /*5a90*/  LOP3.LUT R0, R79.reuse, 0x5b0, RZ, 0xc0, !PT ;  /* 0x000005b04f007812 */ /* 0x040fe200078ec0ff */
[----:B------:R-:W2:Y:S01]  /*5aa0*/  LDC R64, c[0x0][0x374] ;  /* 0x0000dd00ff407b82 */ /* 0x000ea20000000800 */
[----:B------:R-:W-:Y:S01]  /*5ab0*/  LOP3.LUT R2, R4, 0x8, R2, 0xf8, !PT ;  /* 0x0000000804027812 */ /* 0x000fe200078ef802 */
[----:B------:R-:W-:Y:S01]  /*5ac0*/  IMAD.MOV.U32 R25, RZ, RZ, RZ ;  /* 0x000000ffff197224 */ /* 0x000fe200078e00ff */
[----:B------:R-:W-:Y:S01]  /*5ad0*/  LOP3.LUT R0, R0, 0x200, R3, 0xf8, !PT ;  /* 0x0000020000007812 */ /* 0x000fe200078ef803 */
[----:B------:R-:W-:Y:S01]  /*5ae0*/  IMAD.MOV.U32 R76, RZ, RZ, RZ ;  /* 0x000000ffff4c7224 */ /* 0x000fe200078e00ff */
[----:B------:R-:W-:Y:S01]  /*5af0*/  LOP3.LUT R5, R6, 0x400000, R5, 0xf8, !PT ;  /* 0x0040000006057812 */ /* 0x000fe200078ef805 */
[----:B------:R-:W-:Y:S01]  /*5b00*/  IMAD.MOV.U32 R63, RZ, RZ, RZ ;  /* 0x000000ffff3f7224 */ /* 0x000fe200078e00ff */
[----:B------:R-:W-:Y:S01]  /*5b10*/  LOP3.LUT P0, RZ, R79, 0x40, RZ, 0xc0, !PT ;  /* 0x000000404fff7812 */ /* 0x000fe2000780c0ff */
[----:B------:R-:W-:Y:S01]  /*5b20*/  IMAD.MOV.U32 R73, RZ, RZ, RZ ;  /* 0x000000ffff497224 */ /* 0x000fe200078e00ff */
[----:B------:R-:W3:Y:S01]  /*5b30*/  LDS R26, [UR40+0x200] ;  /* 0x00020028ff1a7984 */ /* 0x000ee20008000800 */
[----:B------:R-:W-:Y:S01]  /*5b40*/  LOP3.LUT R78, R0, R2, RZ, 0xfc, !PT ;  /* 0x00000002004e7212 */ /* 0x000fe200078efcff */
[----:B------:R-:W4:Y:S01]  /*5b50*/  LDCU.64 UR42, c[0x0][0x348] ;  /* 0x00006900ff2a77ac */ /* 0x000f220008000a00 */
[----:B------:R-:W-:-:S02]  /*5b60*/  P2R R0, PR, RZ, 0x1 ;  /* 0x00000001ff007803 */ /* 0x000fc40000000000 */
[----:B------:R-:W-:Y:S01]  /*5b70*/  LOP3.LUT R80, R80, 0x60, RZ, 0xc0, !PT ;  /* 0x0000006050507812 */ /* 0x000fe200078ec0ff */
[----:B------:R-:W-:Y:S01]  /*5b80*/  UIADD3 UR40, UPT, UPT, UR40, 0x300, URZ ;  /* 0x0000030028287890 */ /* 0x000fe2000fffe0ff */
[----:B------:R-:W-:Y:S01]  /*5b90*/  UMOV UR37, URZ ;  /* 0x000000ff00257c82 */ /* 0x000fe20008000000 */
[----:B-1234-:R-:W-:-:S10]  /*5ba0*/  IMAD.IADD R26, R26, 0x1, R5 ;  /* 0x000000011a1a7824 */ /* 0x01efd400078e0205 */
.L_x_188:
[----:B------:R-:W1:Y:S01]  /*5bb0*/  S2R R16, SR_CgaCtaId ;  /* 0x0000000000107919 */ /* 0x000e620000008800 */
[----:B------:R-:W-:Y:S02]  /*5bc0*/  MOV R0, 0x400 ;  /* 0x0000040000007802 */ /* 0x000fe40000000f00 */
[----:B------:R-:W-:Y:S02]  /*5bd0*/  SHF.L.U32 R2, R75, 0x1f, RZ ;  /* 0x0000001f4b027819 */ /* 0x000fe400000006ff */
[----:B-1----:R-:W-:-:S05]  /*5be0*/  LEA R16, R16, R0, 0x18 ;  /* 0x0000000010107211 */ /* 0x002fca00078ec0ff */
[C-C-:B------:R-:W-:Y:S02]  /*5bf0*/  IMAD R0, R63.reuse, 0x8, R16.reuse ;  /* 0x000000083f007824 */ /* 0x140fe400078e0210 */
[----:B------:R-:W-:Y:S02]  /*5c00*/  IMAD R8, R63, 0x10, R16 ;  /* 0x000000103f087824 */ /* 0x000fe400078e0210 */
[----:B------:R-:W1:Y:S02]  /*5c10*/  SYNCS.PHASECHK.TRANS64.TRYWAIT P0, [R0+URZ+0x150], R2 ;  /* 0x00015002000075a7 */ /* 0x000e6400080011ff */
[----:B-1----:R-:W-:Y:S05]  /*5c20*/  @!P0 BRA `(.L_x_112) ;  /* 0x0000004400048947 */ /* 0x002fea0003800000 */
.L_x_259:
        /* <DEDUP_REMOVED lines=11> */
[----:B--2---:R-:W-:-:S04]  /*5ce0*/  LOP3.LUT P3, RZ, R10, 0x1, RZ, 0xc0, !PT ;  /* 0x000000010aff7812 */ /* 0x004fc8000786c0ff */
[----:B------:R-:W-:-:S09]  /*5cf0*/  P2R R83, PR, RZ, 0x8 ;  /* 0x00000008ff537803 */ /* 0x000fd20000000000 */
[----:B------:R-:W-:Y:S02]  /*5d00*/  @P3 MOV R71, R8 ;  /* 0x0000000800473202 */ /* 0x000fe40000000f00 */
[----:B------:R-:W-:Y:S01]  /*5d10*/  @P3 LOP3.LUT R70, R9, 0xffff, RZ, 0xc0, !PT ;  /* 0x0000ffff09463812 */ /* 0x000fe200078ec0ff */
[----:B-1----:R-:W-:Y:S06]  /*5d20*/  @!P0 BRA `(.L_x_113) ;  /* 0x0000000000b88947 */ /* 0x002fec0003800000 */
[----:B------:R-:W1:Y:S01]  /*5d30*/  LDC.64 R4, c[0x0][0xb18] ;  /* 0x0002c600ff047b82 */ /* 0x000e620000000a00 */
[----:B------:R-:W-:-:S07]  /*5d40*/  ISETP.NE.AND P0, PT, R22, 0x1, PT ;  /* 0x000000011600780c */ /* 0x000fce0003f05270 */
[----:B------:R-:W2:Y:S08]  /*5d50*/  LDC.64 R6, c[0x0][0xb10] ;  /* 0x0002c400ff067b82 */ /* 0x000eb00000000a00 */
[----:B------:R-:W3:Y:S08]  /*5d60*/  LDC R0, c[0x0][0xb20] ;  /* 0x0002c800ff007b82 */ /* 0x000ef00000000800 */
[----:B------:R-:W4:Y:S01]  /*5d70*/  LDC R12, c[0x0][0xb0c] ;  /* 0x0002c300ff0c7b82 */ /* 0x000f220000000800 */
[----:B-1----:R-:W-:Y:S01]  /*5d80*/  IMAD.HI.U32 R14, R64, R5, RZ ;  /* 0x00000005400e7227 */ /* 0x002fe200078e00ff */
[----:B------:R-:W-:-:S03]  /*5d90*/  ISETP.NE.AND P1, PT, R4, 0x1, PT ;  /* 0x000000010400780c */ /* 0x000fc60003f25270 */
[----:B------:R-:W-:-:S03]  /*5da0*/  IMAD.HI.U32 R5, R70, R5, RZ ;  /* 0x0000000546057227 */ /* 0x000fc600078e00ff */
[----:B------:R-:W1:Y:S01]  /*5db0*/  LDC.64 R2, c[0x0][0xb28] ;  /* 0x0002ca00ff027b82 */ /* 0x000e620000000a00 */
[----:B--2---:R-:W-:-:S04]  /*5dc0*/  IMAD.HI.U32 R15, R65, R6, RZ ;  /* 0x00000006410f7227 */ /* 0x004fc800078e00ff */
[----:B------:R-:W-:Y:S01]  /*5dd0*/  IMAD.HI.U32 R17, R71, R6, RZ ;  /* 0x0000000647117227 */ /* 0x000fe200078e00ff */
[-C--:B------:R-:W-:Y:S02]  /*5de0*/  SHF.R.U32.HI R15, RZ, R7.reuse, R15 ;  /* 0x00000007ff0f7219 */ /* 0x080fe4000001160f */
[-C--:B---3--:R-:W-:Y:S02]  /*5df0*/  SHF.R.U32.HI R14, RZ, R0.reuse, R14 ;  /* 0x00000000ff0e7219 */ /* 0x088fe4000001160e */
[----:B------:R-:W-:Y:S02]  /*5e00*/  SHF.R.U32.HI R5, RZ, R0, R5 ;  /* 0x00000000ff057219 */ /* 0x000fe40000011605 */
[----:B------:R-:W-:Y:S02]  /*5e10*/  SEL R14, R64, R14, !P1 ;  /* 0x0000000e400e7207 */ /* 0x000fe40004800000 */
[----:B------:R-:W-:Y:S02]  /*5e20*/  SHF.R.U32.HI R17, RZ, R7, R17 ;  /* 0x00000007ff117219 */ /* 0x000fe40000011611 */
[----:B----4-:R-:W-:-:S02]  /*5e30*/  ISETP.NE.AND P2, PT, R12, 0x1, PT ;  /* 0x000000010c00780c */ /* 0x010fc40003f45270 */
[----:B------:R-:W-:Y:S02]  /*5e40*/  SEL R5, R70, R5, !P1 ;  /* 0x0000000546057207 */ /* 0x000fe40004800000 */
[----:B------:R-:W-:Y:S02]  /*5e50*/  SEL R15, R65, R15, !P2 ;  /* 0x0000000f410f7207 */ /* 0x000fe40005000000 */
[----:B------:R-:W-:Y:S01]  /*5e60*/  SEL R17, R71, R17, !P2 ;  /* 0x0000001147117207 */ /* 0x000fe20005000000 */
[----:B-1----:R-:W-:-:S04]  /*5e70*/  IMAD.HI.U32 R13, R14, R2, RZ ;  /* 0x000000020e0d7227 */ /* 0x002fc800078e00ff */
        /* <DEDUP_REMOVED lines=25> */
.L_x_113:
[----:B------:R-:W1:Y:S02]  /*6010*/  LDCU UR4, c[0x0][0xb30] ;  /* 0x00016600ff0477ac */ /* 0x000e640008000800 */
[----:B-1----:R-:W-:-:S09]  /*6020*/  UISETP.NE.AND UP0, UPT, UR4, 0x1, UPT ;  /* 0x000000010400788c */ /* 0x002fd2000bf05270 */
        /* <DEDUP_REMOVED lines=17> */
.L_x_114:
[----:B------:R-:W-:Y:S01]  /*6140*/  ULOP3.LUT UP0, URZ, UR40, 0x90, URZ, 0xc0, !UPT ;  /* 0x0000009028ff7892 */ /* 0x000fe2000f80c0ff */
[----:B------:R-:W-:Y:S02]  /*6150*/  IADD3 R63, PT, PT, R63, 0x1, RZ ;  /* 0x000000013f3f7810 */ /* 0x000fe40007ffe0ff */
[----:B------:R-:W-:-:S06]  /*6160*/  @P3 SHF.R.U32.HI R72, RZ, 0x10, R9 ;  /* 0x00000010ff483819 */ /* 0x000fcc0000011609 */
[----:B------:R-:W-:Y:S05]  /*6170*/  BRA.U !UP0, `(.L_x_115) ;  /* 0x00000001087c7547 */ /* 0x000fea000b800000 */
[----:B------:R-:W-:Y:S01]  /*6180*/  MOV R2, 0x0 ;  /* 0x0000000000027802 */ /* 0x000fe20000000f00 */
[----:B------:R-:W1:Y:S01]  /*6190*/  LDCU.64 UR8, c[0x4][0x80] ;  /* 0x01001000ff0877ac */ /* 0x000e620008000a00 */
[----:B------:R-:W-:Y:S02]  /*61a0*/  HFMA2 R12, -RZ, RZ, 0, 5.9604644775390625e-08 ;  /* 0x00000001ff0c7431 */ /* 0x000fe400000001ff */
[----:B------:R-:W-:Y:S01]  /*61b0*/  IMAD.MOV.U32 R8, RZ, RZ, 0x70 ;  /* 0x00000070ff087424 */ /* 0x000fe200078e00ff */
[----:B------:R2:W3:Y:S01]  /*61c0*/  LDC.64 R14, c[0x4][R2] ;  /* 0x01000000020e7b82 */ /* 0x0004e20000000a00 */
[----:B------:R-:W4:Y:S01]  /*61d0*/  LDCU.64 UR6, c[0x4][0x88] ;  /* 0x01001100ff0677ac */ /* 0x000f220008000a00 */
[----:B------:R-:W-:Y:S01]  /*61e0*/  IMAD.MOV.U32 R13, RZ, RZ, RZ ;  /* 0x000000ffff0d7224 */ /* 0x000fe200078e00ff */
[----:B------:R-:W2:Y:S01]  /*61f0*/  LDCU.64 UR4, c[0x4][0x8] ;  /* 0x01000100ff0477ac */ /* 0x000ea20008000a00 */
[----:B-1----:R-:W-:Y:S01]  /*6200*/  IMAD.U32 R4, RZ, RZ, UR8 ;  /* 0x00000008ff047e24 */ /* 0x002fe2000f8e00ff */
[----:B------:R-:W-:Y:S01]  /*6210*/  MOV R5, UR9 ;  /* 0x0000000900057c02 */ /* 0x000fe20008000f00 */
[----:B----4-:R-:W-:Y:S01]  /*6220*/  IMAD.U32 R6, RZ, RZ, UR6 ;  /* 0x00000006ff067e24 */ /* 0x010fe2000f8e00ff */
[----:B------:R-:W-:Y:S01]  /*6230*/  MOV R7, UR7 ;  /* 0x0000000700077c02 */ /* 0x000fe20008000f00 */
[----:B--2---:R-:W-:Y:S01]  /*6240*/  IMAD.U32 R10, RZ, RZ, UR4 ;  /* 0x00000004ff0a7e24 */ /* 0x004fe2000f8e00ff */
[----:B------:R-:W-:-:S02]  /*6250*/  MOV R11, UR5 ;  /* 0x00000005000b7c02 */ /* 0x000fc40008000f00 */
[----:B------:R-:W-:-:S07]  /*6260*/  LEPC R20, `(.L_x_116) ;  /* 0x000000001014794e */ /* 0x000fce0000000000 */
[----:B---3-5:R-:W-:Y:S05]  /*6270*/  CALL.ABS.NOINC R14 ;  /* 0x000000000e007343 */ /* 0x028fea0003c00000 */
.L_x_116:
[----:B------:R-:W1:Y:S01]  /*6280*/  LDC.64 R2, c[0x4][R2] ;  /* 0x0100000002027b82 */ /* 0x000e620000000a00 */
[----:B------:R-:W2:Y:S01]  /*6290*/  LDCU.64 UR8, c[0x4][0x80] ;  /* 0x01001000ff0877ac */ /* 0x000ea20008000a00 */
[----:B------:R-:W-:Y:S02]  /*62a0*/  HFMA2 R12, -RZ, RZ, 0, 5.9604644775390625e-08 ;  /* 0x00000001ff0c7431 */ /* 0x000fe400000001ff */
[----:B------:R-:W-:Y:S01]  /*62b0*/  IMAD.MOV.U32 R8, RZ, RZ, 0x70 ;  /* 0x00000070ff087424 */ /* 0x000fe200078e00ff */
[----:B------:R-:W3:Y:S01]  /*62c0*/  LDCU.64 UR6, c[0x4][0x88] ;  /* 0x01001100ff0677ac */ /* 0x000ee20008000a00 */
[----:B------:R-:W-:Y:S01]  /*62d0*/  IMAD.MOV.U32 R13, RZ, RZ, RZ ;  /* 0x000000ffff0d7224 */ /* 0x000fe200078e00ff */
[----:B------:R-:W4:Y:S01]  /*62e0*/  LDCU.64 UR4, c[0x4][0x8] ;  /* 0x01000100ff0477ac */ /* 0x000f220008000a00 */
[----:B--2---:R-:W-:Y:S02]  /*62f0*/  MOV R4, UR8 ;  /* 0x0000000800047c02 */ /* 0x004fe40008000f00 */
[----:B------:R-:W-:Y:S01]  /*6300*/  MOV R5, UR9 ;  /* 0x0000000900057c02 */ /* 0x000fe20008000f00 */
[----:B---3--:R-:W-:Y:S01]  /*6310*/  IMAD.U32 R6, RZ, RZ, UR6 ;  /* 0x00000006ff067e24 */ /* 0x008fe2000f8e00ff */
[----:B------:R-:W-:Y:S01]  /*6320*/  MOV R7, UR7 ;  /* 0x0000000700077c02 */ /* 0x000fe20008000f00 */
[----:B----4-:R-:W-:Y:S01]  /*6330*/  IMAD.U32 R10, RZ, RZ, UR4 ;  /* 0x00000004ff0a7e24 */ /* 0x010fe2000f8e00ff */
[----:B------:R-:W-:-:S02]  /*6340*/  MOV R11, UR5 ;  /* 0x00000005000b7c02 */ /* 0x000fc40008000f00 */
[----:B------:R-:W-:-:S07]  /*6350*/  LEPC R20, `(.L_x_115) ;  /* 0x000000001014794e */ /* 0x000fce0000000000 */
[----:B-1----:R-:W-:Y:S05]  /*6360*/  CALL.ABS.NOINC R2 ;  /* 0x0000000002007343 */ /* 0x002fea0003c00000 */
.L_x_115:
[----:B------:R-:W1:Y:S01]  /*6370*/  LDC.64 R2, c[0x0][0x890] ;  /* 0x00022400ff027b82 */ /* 0x000e620000000a00 */
[----:B------:R-:W-:Y:S02]  /*6380*/  LOP3.LUT R69, R77, 0x1, RZ, 0x3c, !PT ;  /* 0x000000014d457812 */ /* 0x000fe400078e3cff */
[----:B-1----:R-:W-:-:S04]  /*6390*/  ISETP.NE.U32.AND P2, PT, R2, RZ, PT ;  /* 0x000000ff0200720c */ /* 0x002fc80003f45070 */
[----:B------:R-:W-:-:S13]  /*63a0*/  ISETP.NE.AND.EX P2, PT, R3, RZ, PT, P2 ;  /* 0x000000ff0300720c */ /* 0x000fda0003f45320 */
[----:B------:R-:W-:Y:S05]  /*63b0*/  @!P2 BRA `(.L_x_117) ;  /* 0x000000000034a947 */ /* 0x000fea0003800000 */
[----:B------:R-:W1:Y:S02]  /*63c0*/  LDCU.64 UR4, c[0x0][0x888] ;  /* 0x00011100ff0477ac */ /* 0x000e640008000a00 */
[----:B-1----:R-:W-:-:S04]  /*63d0*/  UISETP.NE.U32.AND UP0, UPT, UR4, URZ, UPT ;  /* 0x000000ff0400728c */ /* 0x002fc8000bf05070 */
[----:B------:R-:W-:-:S09]  /*63e0*/  UISETP.NE.AND.EX UP0, UPT, UR5, URZ, UPT, UP0 ;  /* 0x000000ff0500728c */ /* 0x000fd2000bf05300 */
[----:B------:R-:W-:Y:S05]  /*63f0*/  BRA.U !UP0, `(.L_x_118) ;  /* 0x0000000108187547 */ /* 0x000fea000b800000 */
[----:B------:R-:W1:Y:S01]  /*6400*/  LDC.64 R4, c[0x0][0x888] ;  /* 0x00022200ff047b82 */ /* 0x000e620000000a00 */
[----:B------:R-:W-:-:S04]  /*6410*/  IMAD R0, R2, UR36, RZ ;  /* 0x0000002402007c24 */ /* 0x000fc8000f8e02ff */
[----:B-1----:R-:W-:-:S05]  /*6420*/  IMAD.WIDE R4, R0, 0x4, R4 ;  /* 0x0000000400047825 */ /* 0x002fca00078e0204 */
[----:B-----5:R1:W5:Y:S01]  /*6430*/  LDG.E R35, desc[UR38][R4.64] ;  /* 0x0000002604237981 */ /* 0x020362000c1e1900 */
[----:B------:R-:W-:Y:S01]  /*6440*/  MOV R57, 0x1 ;  /* 0x0000000100397802 */ /* 0x000fe20000000f00 */
[----:B------:R-:W-:Y:S06]  /*6450*/  BRA `(.L_x_117) ;  /* 0x00000000000c7947 */ /* 0x000fec0003800000 */
.L_x_118:
[----:B------:R-:W1:Y:S01]  /*6460*/  LDCU UR4, c[0x0][0x880] ;  /* 0x00011000ff0477ac */ /* 0x000e620008000800 */
[----:B------:R-:W-:Y:S01]  /*6470*/  HFMA2 R57, -RZ, RZ, 0, 5.9604644775390625e-08 ;  /* 0x00000001ff397431 */ /* 0x000fe200000001ff */
[----:B-1---5:R-:W-:Y:S02]  /*6480*/  MOV R35, UR4 ;  /* 0x0000000400237c02 */ /* 0x022fe40008000f00 */
.L_x_117:
[----:B-1----:R-:W1:Y:S02]  /*6490*/  LDC.64 R4, c[0x0][0x8b0] ;  /* 0x00022c00ff047b82 */ /* 0x002e640000000a00 */
        /* <DEDUP_REMOVED lines=11> */
[----:B------:R-:W-:Y:S05]  /*6550*/  BRA `(.L_x_119) ;  /* 0x0000000000087947 */ /* 0x000fea0003800000 */
.L_x_120:
[----:B------:R-:W1:Y:S02]  /*6560*/  LDCU UR4, c[0x0][0x8a0] ;  /* 0x00011400ff0477ac */ /* 0x000e640008000800 */
[----:B-1---5:R-:W-:Y:S02]  /*6570*/  MOV R27, UR4 ;  /* 0x00000004001b7c02 */ /* 0x022fe40008000f00 */
.L_x_119:
[----:B------:R-:W-:Y:S01]  /*6580*/  UISETP.NE.AND UP0, UPT, UR41, URZ, UPT ;  /* 0x000000ff2900728c */ /* 0x000fe2000bf05270 */
[----:B------:R-:W-:-:S04]  /*6590*/  PLOP3.LUT P0, PT, PT, PT, PT, 0x8, 0x80 ;  /* 0x000000000080781c */ /* 0x000fc80003f0e170 */
[----:B------:R-:W-:-:S04]  /*65a0*/  P2R R87, PR, RZ, 0x1 ;  /* 0x00000001ff577803 */ /* 0x000fc80000000000 */
[----:B------:R-:W-:Y:S05]  /*65b0*/  BRA.U !UP0, `(.L_x_121) ;  /* 0x00000001083c7547 */ /* 0x000fea000b800000 */
[----:B------:R-:W-:-:S04]  /*65c0*/  ISETP.NE.U32.AND P0, PT, R2, RZ, PT ;  /* 0x000000ff0200720c */ /* 0x000fc80003f05070 */
[----:B------:R-:W-:-:S13]  /*65d0*/  ISETP.NE.AND.EX P0, PT, R3, RZ, PT, P0 ;  /* 0x000000ff0300720c */ /* 0x000fda0003f05300 */
[----:B-----5:R-:W-:-:S04]  /*65e0*/  @!P0 FSETP.EQ.AND P1, PT, R35, RZ, PT ;  /* 0x000000ff2300820b */ /* 0x020fc80003f22000 */
[----:B------:R-:W-:Y:S01]  /*65f0*/  P2R R87, PR, RZ, 0x2 ;  /* 0x00000002ff577803 */ /* 0x000fe20000000000 */
[----:B------:R-:W-:Y:S08]  /*6600*/  @!P0 BRA `(.L_x_121) ;  /* 0x0000000000288947 */ /* 0x000ff00003800000 */
[----:B------:R-:W2:Y:S01]  /*6610*/  LDCU.64 UR4, c[0x0][0x888] ;  /* 0x00011100ff0477ac */ /* 0x000ea20008000a00 */
[----:B------:R-:W-:Y:S02]  /*6620*/  LOP3.LUT P1, RZ, R57, 0xff, RZ, 0xc0, !PT ;  /* 0x000000ff39ff7812 */ /* 0x000fe4000782c0ff */
[----:B------:R-:W-:-:S04]  /*6630*/  FSETP.NEU.AND P0, PT, R35, RZ, PT ;  /* 0x000000ff2300720b */ /* 0x000fc80003f0d000 */
[----:B------:R-:W-:Y:S02]  /*6640*/  SEL R0, RZ, 0xffffffff, P0 ;  /* 0xffffffffff007807 */ /* 0x000fe40000000000 */
[----:B--2---:R-:W-:-:S04]  /*6650*/  ISETP.NE.U32.AND P3, PT, RZ, UR4, PT ;  /* 0x00000004ff007c0c */ /* 0x004fc8000bf65070 */
[----:B------:R-:W-:-:S04]  /*6660*/  ISETP.NE.AND.EX P3, PT, RZ, UR5, PT, P3 ;  /* 0x00000005ff007c0c */ /* 0x000fc8000bf65330 */
[----:B------:R-:W-:-:S04]  /*6670*/  @!P1 SEL R0, RZ, 0xffffffff, P3 ;  /* 0xffffffffff009807 */ /* 0x000fc80001800000 */
[----:B------:R-:W-:-:S04]  /*6680*/  LOP3.LUT R0, R0, 0x1, RZ, 0xc0, !PT ;  /* 0x0000000100007812 */ /* 0x000fc800078ec0ff */
[----:B------:R-:W-:-:S04]  /*6690*/  ISETP.EQ.U32.AND P0, PT, R0, 0x1, PT ;  /* 0x000000010000780c */ /* 0x000fc80003f02070 */
[----:B------:R-:W-:-:S09]  /*66a0*/  P2R R87, PR, RZ, 0x1 ;  /* 0x00000001ff577803 */ /* 0x000fd20000000000 */
.L_x_121:
[----:B------:R-:W-:Y:S01]  /*66b0*/  ISETP.NE.AND P3, PT, R87, RZ, PT ;  /* 0x000000ff5700720c */ /* 0x000fe20003f65270 */
[----:B------:R-:W2:Y:S01]  /*66c0*/  LDCU.64 UR4, c[0x0][0x888] ;  /* 0x00011100ff0477ac */ /* 0x000ea20008000a00 */
[----:B------:R-:W-:Y:S01]  /*66d0*/  IMAD.MOV.U32 R68, RZ, RZ, 0x1 ;  /* 0x00000001ff447424 */ /* 0x000fe200078e00ff */
[----:B------:R-:W-:Y:S01]  /*66e0*/  CS2R R54, SRZ ;  /* 0x0000000000367805 */ /* 0x000fe2000001ff00 */
[----:B------:R-:W-:Y:S01]  /*66f0*/  IMAD.SHL.U32 R62, R24, 0x40, RZ ;  /* 0x00000040183e7824 */ /* 0x000fe200078e00ff */
[----:B------:R-:W-:Y:S01]  /*6700*/  CS2R R52, SRZ ;  /* 0x0000000000347805 */ /* 0x000fe2000001ff00 */
[----:B------:R-:W-:Y:S01]  /*6710*/  IMAD.SHL.U32 R61, R23, 0x40, RZ ;  /* 0x00000040173d7824 */ /* 0x000fe200078e00ff */
[----:B------:R-:W-:Y:S01]  /*6720*/  CS2R R50, SRZ ;  /* 0x0000000000327805 */ /* 0x000fe2000001ff00 */
[----:B------:R-:W-:Y:S01]  /*6730*/  IMAD R23, R25, 0x20, R26 ;  /* 0x0000002019177824 */ /* 0x000fe200078e021a */
[----:B------:R-:W-:Y:S01]  /*6740*/  CS2R R48, SRZ ;  /* 0x0000000000307805 */ /* 0x000fe2000001ff00 */
[----:B------:R-:W-:-:S02]  /*6750*/  IMAD.MOV.U32 R24, RZ, RZ, RZ ;  /* 0x000000ffff187224 */ /* 0x000fc400078e00ff */
[----:B------:R-:W-:Y:S01]  /*6760*/  IMAD.U32 R67, RZ, RZ, UR37 ;  /* 0x00000025ff437e24 */ /* 0x000fe2000f8e00ff */
[----:B------:R-:W-:Y:S01]  /*6770*/  @!P3 SHF.L.U32 R0, R69, 0x1f, RZ ;  /* 0x0000001f4500b819 */ /* 0x000fe200000006ff */
[--C-:B------:R-:W-:Y:S02]  /*6780*/  @!P3 IMAD R2, R74, 0x8, R16.reuse ;  /* 0x000000084a02b824 */ /* 0x100fe400078e0210 */
[----:B------:R-:W-:Y:S02]  /*6790*/  IMAD R16, R25, 0x8, R16 ;  /* 0x0000000819107824 */ /* 0x000fe400078e0210 */
[----:B------:R3:W4:Y:S01]  /*67a0*/  @!P3 SYNCS.PHASECHK.TRANS64.TRYWAIT P1, [R2+URZ+0x110], R0 ;  /* 0x000110000200b5a7 */ /* 0x00072200080211ff */
[----:B--2---:R-:W-:Y:S01]  /*67b0*/  ISETP.NE.U32.AND P0, PT, RZ, UR4, PT ;  /* 0x00000004ff007c0c */ /* 0x004fe2000bf05070 */
[----:B------:R-:W-:-:S03]  /*67c0*/  IMAD.MOV.U32 R66, RZ, RZ, R74 ;  /* 0x000000ffff427224 */ /* 0x000fc600078e004a */
[----:B------:R-:W-:Y:S02]  /*67d0*/  ISETP.NE.AND.EX P0, PT, RZ, UR5, PT, P0 ;  /* 0x00000005ff007c0c */ /* 0x000fe4000bf05300 */
[----:B---3--:R-:W-:Y:S02]  /*67e0*/  SHF.L.U32 R0, R76, 0x1f, RZ ;  /* 0x0000001f4c007819 */ /* 0x008fe400000006ff */
[----:B------:R-:W-:Y:S02]  /*67f0*/  SEL R2, RZ, 0xffffffff, P0 ;  /* 0xffffffffff027807 */ /* 0x000fe40000000000 */
[----:B------:R2:W3:Y:S01]  /*6800*/  SYNCS.PHASECHK.TRANS64.TRYWAIT P4, [R16+URZ+0x170], R0 ;  /* 0x00017000100075a7 */ /* 0x0004e200080811ff */
[----:B-----5:R-:W-:-:S04]  /*6810*/  FSETP.NEU.AND P0, PT, R35, RZ, PT ;  /* 0x000000ff2300720b */ /* 0x020fc80003f0d000 */
[----:B--2---:R-:W-:Y:S02]  /*6820*/  SEL R0, RZ, 0xffffffff, P0 ;  /* 0xffffffffff007807 */ /* 0x004fe40000000000 */
[----:B------:R-:W-:-:S04]  /*6830*/  LOP3.LUT P0, R60, R57, 0xff, RZ, 0xc0, !PT ;  /* 0x000000ff393c7812 */ /* 0x000fc8000780c0ff */
[----:B------:R-:W-:-:S04]  /*6840*/  @P2 SEL R0, R2, R0, !P0 ;  /* 0x0000000002002207 */ /* 0x000fc80004000000 */
[----:B------:R-:W-:-:S04]  /*6850*/  LOP3.LUT R0, R0, 0x1, RZ, 0xc0, !PT ;  /* 0x0000000100007812 */ /* 0x000fc800078ec0ff */
[----:B------:R-:W-:-:S04]  /*6860*/  ISETP.NE.U32.AND P0, PT, R0, 0x1, PT ;  /* 0x000000010000780c */ /* 0x000fc80003f05070 */
[----:B------:R-:W-:Y:S02]  /*6870*/  P2R R82, PR, RZ, 0x1 ;  /* 0x00000001ff527803 */ /* 0x000fe40000000000 */
[----:B------:R-:W-:Y:S02]  /*6880*/  PLOP3.LUT P0, PT, PT, PT, PT, 0x80, 0x8 ;  /* 0x000000000008781c */ /* 0x000fe40003f0f070 */
[----:B----4-:R-:W-:Y:S02]  /*6890*/  @!P3 SEL R68, RZ, 0x1, !P1 ;  /* 0x00000001ff44b807 */ /* 0x010fe40004800000 */
[----:B------:R-:W-:-:S04]  /*68a0*/  PLOP3.LUT P1, PT, PT, PT, PT, 0x8, 0x80 ;  /* 0x000000000080781c */ /* 0x000fc80003f2e170 */
[----:B------:R-:W-:Y:S02]  /*68b0*/  P2R R85, PR, RZ, 0x2 ;  /* 0x00000002ff557803 */ /* 0x000fe40000000000 */
[----:B---3--:R-:W-:-:S07]  /*68c0*/  P2R R86, PR, RZ, 0x10 ;  /* 0x00000010ff567803 */ /* 0x008fce0000000000 */
.L_x_187:
[----:B------:R-:W-:Y:S01]  /*68d0*/  ISETP.NE.AND P1, PT, R87, RZ, PT ;  /* 0x000000ff5700720c */ /* 0x000fe20003f25270 */
[----:B------:R-:W-:Y:S05]  /*68e0*/  YIELD ;  /* 0x0000000000007946 */ /* 0x000fea0003800000 */
[----:B------:R-:W-:Y:S01]  /*68f0*/  P2R R84, PR, RZ, 0x1 ;  /* 0x00000001ff547803 */ /* 0x000fe20000000000 */
[----:B------:R-:W-:Y:S06]  /*6900*/  BSSY B1, `(.L_x_122) ;  /* 0x0000022000017945 */ /* 0x000fec0003800000 */
[----:B------:R-:W-:Y:S05]  /*6910*/  @P1 BRA `(.L_x_123) ;  /* 0x0000000000801947 */ /* 0x000fea0003800000 */
[----:B------:R-:W-:Y:S01]  /*6920*/  ISETP.NE.AND P1, PT, R82, RZ, PT ;  /* 0x000000ff5200720c */ /* 0x000fe20003f25270 */
[----:B------:R-:W-:Y:S01]  /*6930*/  BSSY B0, `(.L_x_124) ;  /* 0x0000017000007945 */ /* 0x000fe20003800000 */
[----:B------:R-:W-:Y:S02]  /*6940*/  LOP3.LUT P2, RZ, R79, 0x40, RZ, 0xc0, !PT ;  /* 0x000000404fff7812 */ /* 0x000fe4000784c0ff */
[----:B------:R-:W-:Y:S09]  /*6950*/  PLOP3.LUT P0, PT, PT, PT, PT, 0x8, 0x80 ;  /* 0x000000000080781c */ /* 0x000ff20003f0e170 */
[----:B-1----:R-:W-:Y:S01]  /*6960*/  @P1 IMAD R4, R66, 0x800, R78 ;  /* 0x0000080042041824 */ /* 0x002fe200078e024e */
[----:B------:R-:W1:Y:S01]  /*6970*/  @P1 S2R R0, SR_CgaCtaId ;  /* 0x0000000000001919 */ /* 0x000e620000008800 */
[----:B------:R-:W-:Y:S02]  /*6980*/  @P1 MOV R2, 0x400 ;  /* 0x0000040000021802 */ /* 0x000fe40000000f00 */
[----:B------:R-:W-:Y:S02]  /*6990*/  @P1 PLOP3.LUT P0, PT, P2, PT, PT, 0x80, 0x8 ;  /* 0x000000000008181c */ /* 0x000fe4000170f070 */
[----:B-1----:R-:W-:Y:S01]  /*69a0*/  @P1 LEA R0, R0, R2, 0x18 ;  /* 0x0000000200001211 */ /* 0x002fe200078ec0ff */
[----:B------:R-:W-:Y:S04]  /*69b0*/  VIADD R2, R66, 0x1 ;  /* 0x0000000142027836 */ /* 0x000fe80000000000 */
[----:B------:R-:W-:Y:S04]  /*69c0*/  @P1 IMAD.U32 R4, R4, 0x2, R0 ;  /* 0x0000000204041824 */ /* 0x000fe800078e0000 */
[C---:B------:R-:W-:Y:S02]  /*69d0*/  @P1 VIADD R0, R4.reuse, 0x300 ;  /* 0x0000030004001836 */ /* 0x040fe40000000000 */
[----:B------:R-:W-:Y:S02]  /*69e0*/  @P1 VIADD R3, R4, 0x310 ;  /* 0x0000031004031836 */ /* 0x000fe40000000000 */
[----:B------:R-:W-:Y:S01]  /*69f0*/  @P0 VIADD R3, R0, 0xfffffff0 ;  /* 0xfffffff000030836 */ /* 0x000fe20000000000 */
[----:B------:R-:W-:Y:S11]  /*6a00*/  ISETP.NE.AND P0, PT, R68, RZ, PT ;  /* 0x000000ff4400720c */ /* 0x000ff60003f05270 */
[----:B------:R-:W-:Y:S02]  /*6a10*/  @!UPT UIADD3 URZ, UPT, UPT, URZ, URZ, URZ ;  /* 0x000000fffffff290 */ /* 0x000fe4000fffe0ff */
[----:B------:R-:W-:Y:S05]  /*6a20*/  @P0 BRA `(.L_x_125) ;  /* 0x00000000001c0947 */ /* 0x000fea0003800000 */
[----:B------:R-:W1:Y:S01]  /*6a30*/  S2UR UR4, SR_CgaCtaId ;  /* 0x00000000000479c3 */ /* 0x000e620000008800 */
[----:B------:R-:W-:Y:S01]  /*6a40*/  UMOV UR5, 0x400 ;  /* 0x0000040000057882 */ /* 0x000fe20000000000 */
[----:B------:R-:W-:Y:S01]  /*6a50*/  SHF.L.U32 R0, R69, 0x1f, RZ ;  /* 0x0000001f45007819 */ /* 0x000fe200000006ff */
[----:B-1----:R-:W-:Y:S06]  /*6a60*/  ULEA UR4, UR4, UR5, 0x18 ;  /* 0x0000000504047291 */ /* 0x002fec000f8ec0ff */
[----:B------:R-:W-:Y:S04]  /*6a70*/  LEA R5, R66, UR4, 0x3 ;  /* 0x0000000442057c11 */ /* 0x000fe8000f8e18ff */
[----:B------:R-:W1:Y:S02]  /*6a80*/  SYNCS.PHASECHK.TRANS64.TRYWAIT P0, [R5+URZ+0x110], R0 ;  /* 0x00011000050075a7 */ /* 0x000e6400080011ff */
[----:B-1----:R-:W-:Y:S05]  /*6a90*/  @!P0 BRA `(.L_x_126) ;  /* 0x00000034007c8947 */ /* 0x002fea0003800000 */
.L_x_125:
[----:B------:R-:W-:Y:S05]  /*6aa0*/  BSYNC B0 ;  /* 0x0000000000007941 */ /* 0x000fea0003800000 */
.L_x_124:
[----:B------:R-:W-:Y:S02]  /*6ab0*/  ISETP.NE.AND P1, PT, R82, RZ, PT ;  /* 0x000000ff5200720c */ /* 0x000fe40003f25270 */
[C---:B------:R-:W-:Y:S04]  /*6ac0*/  ISETP.NE.AND P0, PT, R2.reuse, 0x3, PT ;  /* 0x000000030200780c */ /* 0x040fe80003f05270 */
[----:B-1----:R-:W-:Y:S02]  /*6ad0*/  SEL R0, RZ, 0x1, P0 ;  /* 0x00000001ff007807 */ /* 0x002fe40000000000 */
[----:B------:R-:W-:Y:S02]  /*6ae0*/  SEL R66, R2, RZ, P0 ;  /* 0x000000ff02427207 */ /* 0x000fe40000000000 */
[----:B------:R-:W-:Y:S03]  /*6af0*/  LOP3.LUT R69, R69, R0, RZ, 0x3c, !PT ;  /* 0x0000000045457212 */ /* 0x000fe600078e3cff */
[----:B------:R2:W3:Y:S04]  /*6b00*/  @P1 LDS.128 R48, [R4+0x300] ;  /* 0x0003000004301984 */ /* 0x0004e80000000c00 */
[----:B------:R2:W4:Y:S02]  /*6b10*/  @P1 LDS.128 R52, [R3] ;  /* 0x0000000003341984 */ /* 0x0005240000000c00 */
.L_x_123:
[----:B------:R-:W-:Y:S05]  /*6b20*/  BSYNC B1 ;  /* 0x0000000000017941 */ /* 0x000fea0003800000 */
.L_x_122:
[----:B------:R-:W-:Y:S01]  /*6b30*/  ISETP.NE.AND P1, PT, R86, RZ, PT ;  /* 0x000000ff5600720c */ /* 0x000fe20003f25270 */
[----:B------:R-:W5:Y:S01]  /*6b40*/  S2UR UR4, SR_CgaCtaId ;  /* 0x00000000000479c3 */ /* 0x000f620000008800 */
[----:B------:R-:W-:Y:S01]  /*6b50*/  ISETP.NE.AND P0, PT, R85, RZ, PT ;  /* 0x000000ff5500720c */ /* 0x000fe20003f05270 */
[----:B------:R-:W-:Y:S01]  /*6b60*/  IMAD.IADD R2, R23, 0x1, R24 ;  /* 0x0000000117027824 */ /* 0x000fe200078e0218 */
[----:B------:R-:W-:Y:S01]  /*6b70*/  MOV R58, 0x400 ;  /* 0x00000400003a7802 */ /* 0x000fe20000000f00 */
[----:B------:R-:W-:Y:S01]  /*6b80*/  BSSY B0, `(.L_x_127) ;  /* 0x000000a000007945 */ /* 0x000fe20003800000 */
[----:B------:R-:W-:Y:S02]  /*6b90*/  PLOP3.LUT P0, PT, P0, P1, PT, 0xf8, 0x8f ;  /* 0x00000000008f781c */ /* 0x000fe40000703f70 */
[----:B--2---:R-:W-:Y:S01]  /*6ba0*/  SHF.R.U32.HI R3, RZ, 0x15, R2 ;  /* 0x00000015ff037819 */ /* 0x004fe20000011602 */
[----:B-----5:R-:W-:Y:S05]  /*6bb0*/  IMAD.U32 R59, RZ, RZ, UR4 ;  /* 0x00000004ff3b7e24 */ /* 0x020fea000f8e00ff */
[----:B------:R-:W-:Y:S05]  /*6bc0*/  LEA R58, R59, R58, 0x18 ;  /* 0x0000003a3b3a7211 */ /* 0x000fea00078ec0ff */
[----:B------:R-:W-:Y:S01]  /*6bd0*/  IMAD R46, R25, 0x8, R58 ;  /* 0x00000008192e7824 */ /* 0x000fe200078e023a */
[----:B------:R-:W-:Y:S06]  /*6be0*/  @P0 BRA `(.L_x_128) ;  /* 0x00000000000c0947 */ /* 0x000fec0003800000 */
[----:B------:R-:W-:Y:S04]  /*6bf0*/  SHF.L.U32 R0, R76, 0x1f, RZ ;  /* 0x0000001f4c007819 */ /* 0x000fe800000006ff */
[----:B------:R-:W2:Y:S02]  /*6c00*/  SYNCS.PHASECHK.TRANS64.TRYWAIT P0, [R46+URZ+0x170], R0 ;  /* 0x000170002e0075a7 */ /* 0x000ea400080011ff */
[----:B--2---:R-:W-:Y:S05]  /*6c10*/  @!P0 BRA `(.L_x_129) ;  /* 0x0000003400308947 */ /* 0x004fea0003800000 */
.L_x_128:
[----:B------:R-:W-:Y:S05]  /*6c20*/  BSYNC B0 ;  /* 0x0000000000007941 */ /* 0x000fea0003800000 */
.L_x_127:
[----:B------:R-:W-:Y:S11]  /*6c30*/  LOP3.LUT P0, RZ, R3, 0x3, R81, 0x48, !PT ;  /* 0x0000000303ff7812 */ /* 0x000ff60007804851 */
[----:B------:R-:W-:Y:S02]  /*6c40*/  @!UPT UIADD3 URZ, UPT, UPT, URZ, URZ, URZ ;  /* 0x000000fffffff290 */ /* 0x000fe4000fffe0ff */
[----:B------:R-:W-:Y:S05]  /*6c50*/  @!P0 BRA `(.L_x_130) ;  /* 0x0000000000408947 */ /* 0x000fea0003800000 */
[----:B------:R-:W1:Y:S01]  /*6c60*/  LDCU.64 UR8, c[0x4][0x70] ;  /* 0x01000e00ff0877ac */ /* 0x000e620008000a00 */
[----:B------:R-:W-:Y:S01]  /*6c70*/  MOV R15, 0x0 ;  /* 0x00000000000f7802 */ /* 0x000fe20000000f00 */
[----:B------:R-:W-:Y:S02]  /*6c80*/  HFMA2 R12, -RZ, RZ, 0, 5.9604644775390625e-08 ;  /* 0x00000001ff0c7431 */ /* 0x000fe400000001ff */
[----:B------:R-:W-:Y:S02]  /*6c90*/  IMAD.MOV.U32 R8, RZ, RZ, 0x192 ;  /* 0x00000192ff087424 */ /* 0x000fe400078e00ff */
[----:B------:R-:W-:Y:S01]  /*6ca0*/  IMAD.MOV.U32 R13, RZ, RZ, RZ ;  /* 0x000000ffff0d7224 */ /* 0x000fe200078e00ff */
[----:B------:R-:W5:Y:S01]  /*6cb0*/  LDCU.64 UR6, c[0x4][0x78] ;  /* 0x01000f00ff0677ac */ /* 0x000f620008000a00 */
[----:B------:R-:W2:Y:S01]  /*6cc0*/  LDC.64 R14, c[0x4][R15] ;  /* 0x010000000f0e7b82 */ /* 0x000ea20000000a00 */
[----:B------:R-:W3:Y:S01]  /*6cd0*/  LDCU.64 UR4, c[0x4][0x10] ;  /* 0x01000200ff0477ac */ /* 0x000ee20008000a00 */
[----:B-1----:R-:W-:Y:S01]  /*6ce0*/  MOV R5, UR9 ;  /* 0x0000000900057c02 */ /* 0x002fe20008000f00 */
[----:B------:R-:W-:Y:S01]  /*6cf0*/  IMAD.U32 R4, RZ, RZ, UR8 ;  /* 0x00000008ff047e24 */ /* 0x000fe2000f8e00ff */
[----:B-----5:R-:W-:Y:S01]  /*6d00*/  MOV R7, UR7 ;  /* 0x0000000700077c02 */ /* 0x020fe20008000f00 */
[----:B------:R-:W-:Y:S01]  /*6d10*/  IMAD.U32 R6, RZ, RZ, UR6 ;  /* 0x00000006ff067e24 */ /* 0x000fe2000f8e00ff */
[----:B---3--:R-:W-:Y:S01]  /*6d20*/  MOV R11, UR5 ;  /* 0x00000005000b7c02 */ /* 0x008fe20008000f00 */
[----:B------:R-:W-:Y:S02]  /*6d30*/  IMAD.U32 R10, RZ, RZ, UR4 ;  /* 0x00000004ff0a7e24 */ /* 0x000fe4000f8e00ff */
[----:B------:R-:W-:Y:S07]  /*6d40*/  LEPC R20, `(.L_x_130) ;  /* 0x000000001014794e */ /* 0x000fee0000000000 */
[----:B--2-4-:R-:W-:Y:S05]  /*6d50*/  CALL.ABS.NOINC R14 ;  /* 0x000000000e007343 */ /* 0x014fea0003c00000 */
.L_x_130:
[----:B------:R-:W-:Y:S05]  /*6d60*/  WARPSYNC.ALL ;  /* 0x0000000000007948 */ /* 0x000fea0003800000 */
[----:B------:R-:W-:Y:S01]  /*6d70*/  R2UR UR4, R2 ;  /* 0x00000000020472ca */ /* 0x000fe200000e0000 */
[--C-:B---3--:R-:W-:Y:S01]  /*6d80*/  HADD2.F32 R20, -RZ, R48.reuse.H0_H0 ;  /* 0x20000030ff147230 */ /* 0x108fe20000004100 */
[----:B------:R-:W-:Y:S01]  /*6d90*/  ISETP.NE.AND P6, PT, R85, RZ, PT ;  /* 0x000000ff5500720c */ /* 0x000fe20003fc5270 */
[----:B------:R-:W-:Y:S01]  /*6da0*/  HADD2.F32 R21, -RZ, R48.H1_H1 ;  /* 0x30000030ff157230 */ /* 0x000fe20000004100 */
[----:B------:R-:W-:Y:S01]  /*6db0*/  MOV R36, 0x3bbb989d ;  /* 0x3bbb989d00247802 */ /* 0x000fe20000000f00 */
[----:B------:R-:W-:Y:S08]  /*6dc0*/  BSSY.RECONVERGENT B1, `(.L_x_131) ;  /* 0x00000c7000017945 */ /* 0x000ff00003800200 */
[----:B-1----:R-:W1:Y:S02]  /*6dd0*/  LDTM.x16 R4, tmem[UR4] ;  /* 0x00000004000479ee */ /* 0x002e640008240000 */
[----:B--2---:R-:W-:Y:S01]  /*6de0*/  @P6 IADD3 R0, PT, PT, R25, 0x1, RZ ;  /* 0x0000000119006810 */ /* 0x004fe20007ffe0ff */
[----:B------:R-:W-:Y:S01]  /*6df0*/  @P6 NOP ;  /* 0x0000000000006918 */ /* 0x000fe20000000000 */
[----:B------:R-:W-:Y:S02]  /*6e00*/  @P6 IADD3 R46, PT, PT, R46, 0x190, RZ ;  /* 0x000001902e2e6810 */ /* 0x000fe40007ffe0ff */
[----:B------:R-:W-:Y:S02]  /*6e10*/  @P6 ISETP.NE.AND P0, PT, R0, 0x4, PT ;  /* 0x000000040000680c */ /* 0x000fe40003f05270 */
[----:B------:R-:W-:Y:S02]  /*6e20*/  @P6 LOP3.LUT R46, R46, 0xfefffff8, RZ, 0xc0, !PT ;  /* 0xfefffff82e2e6812 */ /* 0x000fe400078ec0ff */
[----:B------:R-:W-:Y:S02]  /*6e30*/  @P6 SEL R25, R0, RZ, P0 ;  /* 0x000000ff00196207 */ /* 0x000fe40000000000 */
[----:B-1----:R1:W-:Y:S01]  /*6e40*/  @P6 SYNCS.ARRIVE.TRANS64.RED.A1T0 RZ, [R46+URZ], RZ ;  /* 0x000000ff2eff69a7 */ /* 0x0023e200081004ff */
[----:B------:R-:W-:Y:S04]  /*6e50*/  @P6 SEL R88, RZ, 0x1, P0 ;  /* 0x00000001ff586807 */ /* 0x000fe80000000000 */
[----:B------:R-:W-:Y:S01]  /*6e60*/  @P6 LOP3.LUT R76, R76, R88, RZ, 0x3c, !PT ;  /* 0x000000584c4c6212 */ /* 0x000fe200078e3cff */
[C---:B------:R-:W-:Y:S01]  /*6e70*/  FMUL R0, R27.reuse, R4 ;  /* 0x000000041b007220 */ /* 0x040fe20000400000 */
[C---:B------:R-:W-:Y:S01]  /*6e80*/  FMUL R4, R27.reuse, R8 ;  /* 0x000000081b047220 */ /* 0x040fe20000400000 */
[C---:B------:R-:W-:Y:S01]  /*6e90*/  FMUL R8, R27.reuse, R12 ;  /* 0x0000000c1b087220 */ /* 0x040fe20000400000 */
[C---:B------:R-:W-:Y:S01]  /*6ea0*/  FMUL R2, R27.reuse, R5 ;  /* 0x000000051b027220 */ /* 0x040fe20000400000 */
[C---:B------:R-:W-:Y:S01]  /*6eb0*/  FMUL R12, R27.reuse, R16 ;  /* 0x000000101b0c7220 */ /* 0x040fe20000400000 */
[C---:B------:R-:W-:Y:S01]  /*6ec0*/  FMUL R3, R27.reuse, R6 ;  /* 0x000000061b037220 */ /* 0x040fe20000400000 */
[C---:B------:R-:W-:Y:S01]  /*6ed0*/  FMUL R5, R27.reuse, R9 ;  /* 0x000000091b057220 */ /* 0x040fe20000400000 */
[--C-:B------:R-:W-:Y:S02]  /*6ee0*/  HADD2.F32 R16, -RZ, R49.reuse.H0_H0 ;  /* 0x20000031ff107230 */ /* 0x100fe40000004100 */
[C---:B------:R-:W-:Y:S01]  /*6ef0*/  FMUL R6, R27.reuse, R10 ;  /* 0x0000000a1b067220 */ /* 0x040fe20000400000 */
[C---:B------:R-:W-:Y:S01]  /*6f00*/  FMUL R9, R27.reuse, R13 ;  /* 0x0000000d1b097220 */ /* 0x040fe20000400000 */
[C---:B------:R-:W-:Y:S01]  /*6f10*/  FMUL R10, R27.reuse, R14 ;  /* 0x0000000e1b0a7220 */ /* 0x040fe20000400000 */
[C---:B------:R-:W-:Y:S01]  /*6f20*/  FMUL R13, R27.reuse, R17 ;  /* 0x000000111b0d7220 */ /* 0x040fe20000400000 */
[----:B------:R-:W-:Y:S01]  /*6f30*/  FMUL R14, R27, R18 ;  /* 0x000000121b0e7220 */ /* 0x000fe20000400000 */
[----:B------:R-:W-:Y:S01]  /*6f40*/  FFMA R0, R35, R20, R0 ;  /* 0x0000001423007223 */ /* 0x000fe20000000000 */
[----:B------:R-:W-:Y:S02]  /*6f50*/  HADD2.F32 R17, -RZ, R49.H1_H1 ;  /* 0x30000031ff117230 */ /* 0x000fe40000004100 */
[----:B------:R-:W-:Y:S01]  /*6f60*/  FMUL R7, R27, R7 ;  /* 0x000000071b077220 */ /* 0x000fe20000400000 */
[C---:B------:R-:W-:Y:S01]  /*6f70*/  FFMA R2, R35.reuse, R21, R2 ;  /* 0x0000001523027223 */ /* 0x040fe20000000002 */
[--C-:B------:R-:W-:Y:S02]  /*6f80*/  HADD2.F32 R18, -RZ, R50.reuse.H0_H0 ;  /* 0x20000032ff127230 */ /* 0x100fe40000004100 */
[C---:B------:R-:W-:Y:S01]  /*6f90*/  FFMA R3, R35.reuse, R16, R3 ;  /* 0x0000001023037223 */ /* 0x040fe20000000003 */
[----:B------:R-:W-:Y:S02]  /*6fa0*/  HADD2.F32 R20, -RZ, R50.H1_H1 ;  /* 0x30000032ff147230 */ /* 0x000fe40000004100 */
[C---:B------:R-:W-:Y:S01]  /*6fb0*/  FFMA R7, R35.reuse, R17, R7 ;  /* 0x0000001123077223 */ /* 0x040fe20000000007 */
[--C-:B------:R-:W-:Y:S02]  /*6fc0*/  HADD2.F32 R16, -RZ, R51.reuse.H0_H0 ;  /* 0x20000033ff107230 */ /* 0x100fe40000004100 */
[----:B------:R-:W-:Y:S01]  /*6fd0*/  FFMA R4, R35, R18, R4 ;  /* 0x0000001223047223 */ /* 0x000fe20000000004 */
[----:B------:R-:W-:Y:S02]  /*6fe0*/  HADD2.F32 R17, -RZ, R51.H1_H1 ;  /* 0x30000033ff117230 */ /* 0x000fe40000004100 */
[----:B------:R-:W-:Y:S01]  /*6ff0*/  FMUL R11, R27, R11 ;  /* 0x0000000b1b0b7220 */ /* 0x000fe20000400000 */
[C---:B------:R-:W-:Y:S01]  /*7000*/  FFMA R5, R35.reuse, R20, R5 ;  /* 0x0000001423057223 */ /* 0x040fe20000000005 */
[C---:B------:R-:W-:Y:S01]  /*7010*/  FFMA R6, R35.reuse, R16, R6 ;  /* 0x0000001023067223 */ /* 0x040fe20000000006 */
[--C-:B----4-:R-:W-:Y:S02]  /*7020*/  HADD2.F32 R16, -RZ, R52.reuse.H0_H0 ;  /* 0x20000034ff107230 */ /* 0x110fe40000004100 */
[----:B------:R-:W-:Y:S01]  /*7030*/  FFMA R11, R35, R17, R11 ;  /* 0x00000011230b7223 */ /* 0x000fe2000000000b */
[----:B------:R-:W-:Y:S02]  /*7040*/  HADD2.F32 R18, -RZ, R52.H1_H1 ;  /* 0x30000034ff127230 */ /* 0x000fe40000004100 */
[----:B------:R-:W-:Y:S01]  /*7050*/  FMUL R15, R27, R15 ;  /* 0x0000000f1b0f7220 */ /* 0x000fe20000400000 */
[--C-:B------:R-:W-:Y:S02]  /*7060*/  HADD2.F32 R20, -RZ, R53.reuse.H0_H0 ;  /* 0x20000035ff147230 */ /* 0x100fe40000004100 */
[C---:B------:R-:W-:Y:S01]  /*7070*/  FFMA R8, R35.reuse, R16, R8 ;  /* 0x0000001023087223 */ /* 0x040fe20000000008 */
[----:B------:R-:W-:Y:S02]  /*7080*/  HADD2.F32 R17, -RZ, R53.H1_H1 ;  /* 0x30000035ff117230 */ /* 0x000fe40000004100 */
[C---:B------:R-:W-:Y:S01]  /*7090*/  FFMA R9, R35.reuse, R18, R9 ;  /* 0x0000001223097223 */ /* 0x040fe20000000009 */
[--C-:B------:R-:W-:Y:S02]  /*70a0*/  HADD2.F32 R16, -RZ, R54.reuse.H0_H0 ;  /* 0x20000036ff107230 */ /* 0x100fe40000004100 */
[C---:B------:R-:W-:Y:S01]  /*70b0*/  FFMA R10, R35.reuse, R20, R10 ;  /* 0x00000014230a7223 */ /* 0x040fe2000000000a */
[--C-:B------:R-:W-:Y:S02]  /*70c0*/  HADD2.F32 R18, -RZ, R55.reuse.H0_H0 ;  /* 0x20000037ff127230 */ /* 0x100fe40000004100 */
[C---:B------:R-:W-:Y:S01]  /*70d0*/  FFMA R15, R35.reuse, R17, R15 ;  /* 0x00000011230f7223 */ /* 0x040fe2000000000f */
[----:B------:R-:W-:Y:S02]  /*70e0*/  HADD2.F32 R17, -RZ, R54.H1_H1 ;  /* 0x30000036ff117230 */ /* 0x000fe40000004100 */
[----:B------:R-:W-:Y:S01]  /*70f0*/  FFMA R12, R35, R16, R12 ;  /* 0x00000010230c7223 */ /* 0x000fe2000000000c */
[----:B------:R-:W-:Y:S02]  /*7100*/  HADD2.F32 R20, -RZ, R55.H1_H1 ;  /* 0x30000037ff147230 */ /* 0x000fe40000004100 */
[----:B------:R-:W-:Y:S01]  /*7110*/  FMUL R19, R27, R19 ;  /* 0x000000131b137220 */ /* 0x000fe20000400000 */
[C---:B------:R-:W-:Y:S01]  /*7120*/  FFMA R13, R35.reuse, R17, R13 ;  /* 0x00000011230d7223 */ /* 0x040fe2000000000d */
[C---:B------:R-:W-:Y:S01]  /*7130*/  FFMA R14, R35.reuse, R18, R14 ;  /* 0x00000012230e7223 */ /* 0x040fe2000000000e */
[----:B------:R-:W-:Y:S02]  /*7140*/  HFMA2 R18, -RZ, RZ, 3.7421875, 0 ;  /* 0x437c0000ff127431 */ /* 0x000fe400000001ff */
[----:B------:R-:W-:Y:S01]  /*7150*/  FFMA R19, R35, R20, R19 ;  /* 0x0000001423137223 */ /* 0x000fe20000000013 */
[C---:B------:R-:W-:Y:S04]  /*7160*/  FFMA.SAT R17, R0.reuse, -R36, 0.5 ;  /* 0x3f00000000117423 */ /* 0x040fe80000002824 */
[----:B------:R-:W-:Y:S04]  /*7170*/  FFMA.RM R17, R17, R18, 12582913 ;  /* 0x4b40000111117423 */ /* 0x000fe80000004012 */
[----:B------:R-:W-:Y:S04]  /*7180*/  FADD R16, R17, -12583039 ;  /* 0xcb40007f11107421 */ /* 0x000fe80000000000 */
[C---:B------:R-:W-:Y:S04]  /*7190*/  FFMA R16, R0.reuse, -1.4426950216293334961, -R16 ;  /* 0xbfb8aa3b00107823 */ /* 0x040fe80000000810 */
[----:B------:R-:W-:Y:S01]  /*71a0*/  FFMA R16, R0, -1.925963033500011079e-08, R16 ;  /* 0xb2a5706000107823 */ /* 0x000fe20000000010 */
[----:B------:R-:W-:Y:S04]  /*71b0*/  FFMA.SAT R0, R2, -R36, 0.5 ;  /* 0x3f00000002007423 */ /* 0x000fe80000002824 */
[----:B------:R-:W-:Y:S01]  /*71c0*/  FFMA.RM R20, R0, R18, 12582913 ;  /* 0x4b40000100147423 */ /* 0x000fe20000004012 */
[----:B------:R-:W2:Y:S03]  /*71d0*/  MUFU.EX2 R16, R16 ;  /* 0x0000001000107308 */ /* 0x000ea60000000800 */
[----:B------:R-:W-:Y:S04]  /*71e0*/  FADD R0, R20, -12583039 ;  /* 0xcb40007f14007421 */ /* 0x000fe80000000000 */
[C---:B------:R-:W-:Y:S04]  /*71f0*/  FFMA R0, R2.reuse, -1.4426950216293334961, -R0 ;  /* 0xbfb8aa3b02007823 */ /* 0x040fe80000000800 */
[----:B------:R-:W-:Y:S01]  /*7200*/  FFMA R0, R2, -1.925963033500011079e-08, R0 ;  /* 0xb2a5706002007823 */ /* 0x000fe20000000000 */
[----:B------:R-:W-:Y:S03]  /*7210*/  FFMA.SAT R2, R3, -R36, 0.5 ;  /* 0x3f00000003027423 */ /* 0x000fe60000002824 */
[----:B------:R-:W3:Y:S01]  /*7220*/  MUFU.EX2 R37, R0 ;  /* 0x0000000000257308 */ /* 0x000ee20000000800 */
[----:B------:R-:W-:Y:S04]  /*7230*/  FFMA.RM R21, R2, R18, 12582913 ;  /* 0x4b40000102157423 */ /* 0x000fe80000004012 */
[----:B------:R-:W-:Y:S04]  /*7240*/  FADD R2, R21, -12583039 ;  /* 0xcb40007f15027421 */ /* 0x000fe80000000000 */
[C---:B------:R-:W-:Y:S04]  /*7250*/  FFMA R2, R3.reuse, -1.4426950216293334961, -R2 ;  /* 0xbfb8aa3b03027823 */ /* 0x040fe80000000802 */
[----:B------:R-:W-:Y:S01]  /*7260*/  FFMA R2, R3, -1.925963033500011079e-08, R2 ;  /* 0xb2a5706003027823 */ /* 0x000fe20000000002 */
[----:B------:R-:W-:Y:S03]  /*7270*/  FFMA.SAT R3, R7, -R36, 0.5 ;  /* 0x3f00000007037423 */ /* 0x000fe60000002824 */
[----:B------:R-:W4:Y:S01]  /*7280*/  MUFU.EX2 R38, R2 ;  /* 0x0000000200267308 */ /* 0x000f220000000800 */
[----:B------:R-:W-:Y:S04]  /*7290*/  FFMA.RM R28, R3, R18, 12582913 ;  /* 0x4b400001031c7423 */ /* 0x000fe80000004012 */
[----:B------:R-:W-:Y:S04]  /*72a0*/  FADD R3, R28, -12583039 ;  /* 0xcb40007f1c037421 */ /* 0x000fe80000000000 */
[C---:B------:R-:W-:Y:S04]  /*72b0*/  FFMA R3, R7.reuse, -1.4426950216293334961, -R3 ;  /* 0xbfb8aa3b07037823 */ /* 0x040fe80000000803 */
[----:B------:R-:W-:Y:S01]  /*72c0*/  FFMA R3, R7, -1.925963033500011079e-08, R3 ;  /* 0xb2a5706007037823 */ /* 0x000fe20000000003 */
[C---:B------:R-:W-:Y:S03]  /*72d0*/  FFMA.SAT R7, R4.reuse, -R36, 0.5 ;  /* 0x3f00000004077423 */ /* 0x040fe60000002824 */
[----:B------:R-:W5:Y:S01]  /*72e0*/  MUFU.EX2 R39, R3 ;  /* 0x0000000300277308 */ /* 0x000f620000000800 */
        /* <DEDUP_REMOVED lines=10> */
[C---:B------:R-:W-:Y:S04]  /*7390*/  FFMA.SAT R5, R6.reuse, -R36, 0.5 ;  /* 0x3f00000006057423 */ /* 0x040fe80000002824 */
[----:B------:R-:W-:Y:S04]  /*73a0*/  FFMA.RM R31, R5, R18, 12582913 ;  /* 0x4b400001051f7423 */ /* 0x000fe80000004012 */
[----:B------:R-:W-:Y:S04]  /*73b0*/  FADD R5, R31, -12583039 ;  /* 0xcb40007f1f057421 */ /* 0x000fe80000000000 */
[C---:B------:R-:W-:Y:S04]  /*73c0*/  FFMA R5, R6.reuse, -1.4426950216293334961, -R5 ;  /* 0xbfb8aa3b06057823 */ /* 0x040fe80000000805 */
[----:B------:R-:W-:Y:S01]  /*73d0*/  FFMA R5, R6, -1.925963033500011079e-08, R5 ;  /* 0xb2a5706006057823 */ /* 0x000fe20000000005 */
[C---:B------:R-:W-:Y:S03]  /*73e0*/  FFMA.SAT R6, R11.reuse, -R36, 0.5 ;  /* 0x3f0000000b067423 */ /* 0x040fe60000002824 */
[----:B------:R-:W-:Y:S01]  /*73f0*/  MUFU.EX2 R41, R5 ;  /* 0x0000000500297308 */ /* 0x000fe20000000800 */
        /* <DEDUP_REMOVED lines=11> */
[----:B------:R1:W-:Y:S01]  /*74b0*/  MUFU.EX2 R43, R11 ;  /* 0x0000000b002b7308 */ /* 0x0003e20000000800 */
[----:B------:R-:W-:Y:S04]  /*74c0*/  FFMA.RM R34, R8, R18, 12582913 ;  /* 0x4b40000108227423 */ /* 0x000fe80000004012 */
[----:B------:R-:W-:Y:S04]  /*74d0*/  FADD R8, R34, -12583039 ;  /* 0xcb40007f22087421 */ /* 0x000fe80000000000 */
[C---:B------:R-:W-:Y:S04]  /*74e0*/  FFMA R8, R9.reuse, -1.4426950216293334961, -R8 ;  /* 0xbfb8aa3b09087823 */ /* 0x040fe80000000808 */
[----:B------:R-:W-:Y:S01]  /*74f0*/  FFMA R8, R9, -1.925963033500011079e-08, R8 ;  /* 0xb2a5706009087823 */ /* 0x000fe20000000008 */
[----:B------:R-:W-:Y:S03]  /*7500*/  FFMA.SAT R9, R10, -R36, 0.5 ;  /* 0x3f0000000a097423 */ /* 0x000fe60000002824 */
[----:B------:R-:W-:Y:S01]  /*7510*/  MUFU.EX2 R44, R8 ;  /* 0x00000008002c7308 */ /* 0x000fe20000000800 */
[----:B------:R-:W-:Y:S01]  /*7520*/  FFMA.RM R9, R9, R18, 12582913 ;  /* 0x4b40000109097423 */ /* 0x000fe20000004012 */
[----:B-1----:R-:W-:Y:S03]  /*7530*/  SHF.L.U32 R11, R20, 0x17, RZ ;  /* 0x00000017140b7819 */ /* 0x002fe600000006ff */
        /* <DEDUP_REMOVED lines=9> */
[C---:B------:R-:W-:Y:S01]  /*75d0*/  FFMA.SAT R3, R12.reuse, -R36, 0.5 ;  /* 0x3f0000000c037423 */ /* 0x040fe20000002824 */
[----:B------:R1:W5:Y:S03]  /*75e0*/  MUFU.EX2 R15, R4 ;  /* 0x00000004000f7308 */ /* 0x0003660000000800 */
[----:B------:R-:W-:Y:S04]  /*75f0*/  FFMA.RM R7, R3, R18, 12582913 ;  /* 0x4b40000103077423 */ /* 0x000fe80000004012 */
[----:B------:R-:W-:Y:S04]  /*7600*/  FADD R3, R7, -12583039 ;  /* 0xcb40007f07037421 */ /* 0x000fe80000000000 */
[C---:B------:R-:W-:Y:S04]  /*7610*/  FFMA R3, R12.reuse, -1.4426950216293334961, -R3 ;  /* 0xbfb8aa3b0c037823 */ /* 0x040fe80000000803 */
[----:B------:R-:W-:Y:S01]  /*7620*/  FFMA R3, R12, -1.925963033500011079e-08, R3 ;  /* 0xb2a570600c037823 */ /* 0x000fe20000000003 */
[----:B------:R-:W-:Y:S01]  /*7630*/  SHF.L.U32 R12, R21, 0x17, RZ ;  /* 0x00000017150c7819 */ /* 0x000fe200000006ff */
[C---:B-1----:R-:W-:Y:S04]  /*7640*/  FFMA.SAT R4, R13.reuse, -R36, 0.5 ;  /* 0x3f0000000d047423 */ /* 0x042fe80000002824 */
[----:B------:R-:W-:Y:S04]  /*7650*/  FFMA.RM R6, R4, R18, 12582913 ;  /* 0x4b40000104067423 */ /* 0x000fe80000004012 */
[C---:B------:R-:W-:Y:S01]  /*7660*/  FADD R4, R6.reuse, -12583039 ;  /* 0xcb40007f06047421 */ /* 0x040fe20000000000 */
[----:B------:R-:W-:Y:S03]  /*7670*/  SHF.L.U32 R6, R6, 0x17, RZ ;  /* 0x0000001706067819 */ /* 0x000fe600000006ff */
[C---:B------:R-:W-:Y:S04]  /*7680*/  FFMA R4, R13.reuse, -1.4426950216293334961, -R4 ;  /* 0xbfb8aa3b0d047823 */ /* 0x040fe80000000804 */
[----:B------:R-:W-:Y:S01]  /*7690*/  FFMA R4, R13, -1.925963033500011079e-08, R4 ;  /* 0xb2a570600d047823 */ /* 0x000fe20000000004 */
[----:B------:R-:W-:Y:S01]  /*76a0*/  FFMA.SAT R5, R14, -R36, 0.5 ;  /* 0x3f0000000e057423 */ /* 0x000fe20000002824 */
[----:B------:R-:W-:Y:S02]  /*76b0*/  SHF.L.U32 R13, R31, 0x17, RZ ;  /* 0x000000171f0d7819 */ /* 0x000fe400000006ff */
[----:B------:R-:W-:Y:S01]  /*76c0*/  MUFU.EX2 R46, R4 ;  /* 0x00000004002e7308 */ /* 0x000fe20000000800 */
[----:B------:R-:W-:Y:S04]  /*76d0*/  FFMA.RM R8, R5, R18, 12582913 ;  /* 0x4b40000105087423 */ /* 0x000fe80000004012 */
[----:B------:R-:W-:Y:S04]  /*76e0*/  FADD R5, R8, -12583039 ;  /* 0xcb40007f08057421 */ /* 0x000fe80000000000 */
[C---:B------:R-:W-:Y:S04]  /*76f0*/  FFMA R5, R14.reuse, -1.4426950216293334961, -R5 ;  /* 0xbfb8aa3b0e057823 */ /* 0x040fe80000000805 */
[----:B------:R-:W-:Y:S01]  /*7700*/  FFMA R5, R14, -1.925963033500011079e-08, R5 ;  /* 0xb2a570600e057823 */ /* 0x000fe20000000005 */
[C---:B------:R-:W-:Y:S01]  /*7710*/  FFMA.SAT R0, R19.reuse, -R36, 0.5 ;  /* 0x3f00000013007423 */ /* 0x040fe20000002824 */
[----:B------:R-:W-:Y:S01]  /*7720*/  SHF.L.U32 R14, R30, 0x17, RZ ;  /* 0x000000171e0e7819 */ /* 0x000fe200000006ff */
[----:B------:R1:W5:Y:S02]  /*7730*/  MUFU.EX2 R36, R2 ;  /* 0x0000000200247308 */ /* 0x0003640000000800 */
[----:B-1----:R-:W-:Y:S08]  /*7740*/  FFMA.RM R2, R0, R18, 12582913 ;  /* 0x4b40000100027423 */ /* 0x002ff00000004012 */
[----:B------:R1:W5:Y:S01]  /*7750*/  MUFU.EX2 R18, R3 ;  /* 0x0000000300127308 */ /* 0x0003620000000800 */
[C---:B------:R-:W-:Y:S01]  /*7760*/  FADD R0, R2.reuse, -12583039 ;  /* 0xcb40007f02007421 */ /* 0x040fe20000000000 */
[----:B------:R-:W-:Y:S03]  /*7770*/  SHF.L.U32 R2, R2, 0x17, RZ ;  /* 0x0000001702027819 */ /* 0x000fe600000006ff */
[C---:B------:R-:W-:Y:S04]  /*7780*/  FFMA R0, R19.reuse, -1.4426950216293334961, -R0 ;  /* 0xbfb8aa3b13007823 */ /* 0x040fe80000000800 */
[----:B------:R-:W-:Y:S01]  /*7790*/  FFMA R0, R19, -1.925963033500011079e-08, R0 ;  /* 0xb2a5706013007823 */ /* 0x000fe20000000000 */
[----:B-1----:R-:W-:Y:S02]  /*77a0*/  SHF.L.U32 R3, R17, 0x17, RZ ;  /* 0x0000001711037819 */ /* 0x002fe400000006ff */
[----:B------:R-:W-:Y:S03]  /*77b0*/  SHF.L.U32 R17, R10, 0x17, RZ ;  /* 0x000000170a117819 */ /* 0x000fe600000006ff */
[----:B--2---:R-:W-:Y:S01]  /*77c0*/  FFMA R16, R16, R3, 1 ;  /* 0x3f80000010107423 */ /* 0x004fe20000000003 */
[----:B---3--:R-:W-:Y:S01]  /*77d0*/  FFMA R3, R37, R11, 1 ;  /* 0x3f80000025037423 */ /* 0x008fe2000000000b */
[----:B------:R-:W-:Y:S01]  /*77e0*/  SHF.L.U32 R11, R28, 0x17, RZ ;  /* 0x000000171c0b7819 */ /* 0x000fe200000006ff */
[----:B----4-:R-:W-:Y:S01]  /*77f0*/  FFMA R4, R38, R12, 1 ;  /* 0x3f80000026047423 */ /* 0x010fe2000000000c */
[----:B------:R-:W-:Y:S01]  /*7800*/  SHF.L.U32 R12, R29, 0x17, RZ ;  /* 0x000000171d0c7819 */ /* 0x000fe200000006ff */
[----:B------:R5:W1:Y:S10]  /*7810*/  MUFU.EX2 R28, R5 ;  /* 0x00000005001c7308 */ /* 0x000a740000000800 */
[----:B------:R2:W3:Y:S01]  /*7820*/  MUFU.EX2 R29, R0 ;  /* 0x00000000001d7308 */ /* 0x0004e20000000800 */
[----:B-----5:R-:W-:Y:S01]  /*7830*/  FFMA R5, R39, R11, 1 ;  /* 0x3f80000027057423 */ /* 0x020fe2000000000b */
[----:B------:R-:W-:Y:S01]  /*7840*/  FFMA R20, R40, R12, 1 ;  /* 0x3f80000028147423 */ /* 0x000fe2000000000c */
[----:B------:R-:W-:Y:S01]  /*7850*/  SHF.L.U32 R12, R32, 0x17, RZ ;  /* 0x00000017200c7819 */ /* 0x000fe200000006ff */
[----:B------:R-:W-:Y:S01]  /*7860*/  FFMA R14, R15, R14, 1 ;  /* 0x3f8000000f0e7423 */ /* 0x000fe2000000000e */
[----:B------:R-:W-:Y:S01]  /*7870*/  SHF.L.U32 R15, R34, 0x17, RZ ;  /* 0x00000017220f7819 */ /* 0x000fe200000006ff */
[----:B------:R-:W-:Y:S01]  /*7880*/  FFMA R11, R41, R13, 1 ;  /* 0x3f800000290b7423 */ /* 0x000fe2000000000d */
[----:B------:R-:W-:Y:S02]  /*7890*/  SHF.L.U32 R13, R33, 0x17, RZ ;  /* 0x00000017210d7819 */ /* 0x000fe400000006ff */
[----:B--2---:R-:W-:Y:S01]  /*78a0*/  SHF.L.U32 R0, R9, 0x17, RZ ;  /* 0x0000001709007819 */ /* 0x004fe200000006ff */
[----:B------:R-:W-:Y:S02]  /*78b0*/  FFMA R9, R42, R12, 1 ;  /* 0x3f8000002a097423 */ /* 0x000fe4000000000c */
[----:B------:R-:W-:Y:S01]  /*78c0*/  FFMA R10, R43, R13, 1 ;  /* 0x3f8000002b0a7423 */ /* 0x000fe2000000000d */
[----:B------:R-:W-:Y:S01]  /*78d0*/  FFMA R19, R44, R15, 1 ;  /* 0x3f8000002c137423 */ /* 0x000fe2000000000f */
[----:B------:R-:W-:Y:S01]  /*78e0*/  IADD3 R15, PT, PT, R16, 0x1800000, RZ ;  /* 0x01800000100f7810 */ /* 0x000fe20007ffe0ff */
[----:B------:R-:W-:Y:S01]  /*78f0*/  FFMA R12, R45, R0, 1 ;  /* 0x3f8000002d0c7423 */ /* 0x000fe20000000000 */
[----:B------:R-:W-:Y:S01]  /*7900*/  SHF.L.U32 R0, R7, 0x17, RZ ;  /* 0x0000001707007819 */ /* 0x000fe200000006ff */
[----:B------:R-:W-:Y:S01]  /*7910*/  FFMA R13, R36, R17, 1 ;  /* 0x3f800000240d7423 */ /* 0x000fe20000000011 */
[----:B------:R-:W-:Y:S03]  /*7920*/  SHF.L.U32 R7, R8, 0x17, RZ ;  /* 0x0000001708077819 */ /* 0x000fe600000006ff */
[----:B------:R-:W-:Y:S01]  /*7930*/  FFMA R21, R18, R0, 1 ;  /* 0x3f80000012157423 */ /* 0x000fe20000000000 */
[----:B------:R-:W-:Y:S01]  /*7940*/  LOP3.LUT R0, R15, 0x7f800000, RZ, 0xc0, !PT ;  /* 0x7f8000000f007812 */ /* 0x000fe200078ec0ff */
[----:B------:R-:W-:Y:S01]  /*7950*/  FFMA R15, R46, R6, 1 ;  /* 0x3f8000002e0f7423 */ /* 0x000fe20000000006 */
[----:B-1----:R-:W-:Y:S01]  /*7960*/  FFMA R18, R28, R7, 1 ;  /* 0x3f8000001c127423 */ /* 0x002fe20000000007 */
[----:B---3--:R-:W-:Y:S01]  /*7970*/  FFMA R17, R29, R2, 1 ;  /* 0x3f8000001d117423 */ /* 0x008fe20000000002 */
[----:B------:R-:W-:Y:S11]  /*7980*/  ISETP.GT.U32.AND P0, PT, R0, 0x1ffffff, PT ;  /* 0x01ffffff0000780c */ /* 0x000ff60003f04070 */
[----:B------:R-:W-:Y:S02]  /*7990*/  @!UPT UIADD3 URZ, UPT, UPT, URZ, URZ, URZ ;  /* 0x000000fffffff290 */ /* 0x000fe4000fffe0ff */
[----:B------:R-:W-:Y:S05]  /*79a0*/  @P0 BRA `(.L_x_132) ;  /* 0x0000000000100947 */ /* 0x000fea0003800000 */
[----:B------:R-:W-:Y:S02]  /*79b0*/  MOV R31, 0x79d0 ;  /* 0x000079d0001f7802 */ /* 0x000fe40000000f00 */
[----:B------:R-:W-:Y:S05]  /*79c0*/  CALL.REL.NOINC `($__internal_3_$__cuda_sm20_rcp_rn_f32_slowpath) ;  /* 0x0000002400fc7944 */ /* 0x000fea0003c00000 */
[----:B------:R-:W-:Y:S01]  /*79d0*/  MOV R0, R16 ;  /* 0x0000001000007202 */ /* 0x000fe20000000f00 */
[----:B------:R-:W-:Y:S05]  /*79e0*/  BRA `(.L_x_133) ;  /* 0x0000000000107947 */ /* 0x000fea0003800000 */
.L_x_132:
[----:B------:R-:W1:Y:S02]  /*79f0*/  MUFU.RCP R0, R16 ;  /* 0x0000001000007308 */ /* 0x000e640000001000 */
[----:B-1----:R-:W-:Y:S04]  /*7a00*/  FFMA R2, R16, R0, -1 ;  /* 0xbf80000010027423 */ /* 0x002fe80000000000 */
[----:B------:R-:W-:Y:S04]  /*7a10*/  FADD.FTZ R2, -R2, -RZ ;  /* 0x800000ff02027221 */ /* 0x000fe80000010100 */
[----:B------:R-:W-:Y:S07]  /*7a20*/  FFMA R0, R0, R2, R0 ;  /* 0x0000000200007223 */ /* 0x000fee0000000000 */
.L_x_133:
[----:B------:R-:W-:Y:S05]  /*7a30*/  BSYNC.RECONVERGENT B1 ;  /* 0x0000000000017941 */ /* 0x000fea0003800200 */
.L_x_131:
[----:B------:R-:W-:Y:S01]  /*7a40*/  VIADD R2, R3, 0x1800000 ;  /* 0x0180000003027836 */ /* 0x000fe20000000000 */
[----:B------:R-:W-:Y:S04]  /*7a50*/  BSSY.RECONVERGENT B1, `(.L_x_134) ;  /* 0x000000e000017945 */ /* 0x000fe80003800200 */
[----:B------:R-:W-:Y:S04]  /*7a60*/  LOP3.LUT R2, R2, 0x7f800000, RZ, 0xc0, !PT ;  /* 0x7f80000002027812 */ /* 0x000fe800078ec0ff */
[----:B------:R-:W-:Y:S11]  /*7a70*/  ISETP.GT.U32.AND P0, PT, R2, 0x1ffffff, PT ;  /* 0x01ffffff0200780c */ /* 0x000ff60003f04070 */
[----:B------:R-:W-:Y:S02]  /*7a80*/  @!UPT UIADD3 URZ, UPT, UPT, URZ, URZ, URZ ;  /* 0x000000fffffff290 */ /* 0x000fe4000fffe0ff */
[----:B------:R-:W-:Y:S05]  /*7a90*/  @P0 BRA `(.L_x_135) ;  /* 0x0000000000140947 */ /* 0x000fea0003800000 */
[----:B------:R-:W-:Y:S02]  /*7aa0*/  MOV R16, R3 ;  /* 0x0000000300107202 */ /* 0x000fe40000000f00 */
[----:B------:R-:W-:Y:S02]  /*7ab0*/  MOV R31, 0x7ad0 ;  /* 0x00007ad0001f7802 */ /* 0x000fe40000000f00 */
[----:B------:R-:W-:Y:S05]  /*7ac0*/  CALL.REL.NOINC `($__internal_3_$__cuda_sm20_rcp_rn_f32_slowpath) ;  /* 0x0000002400bc7944 */ /* 0x000fea0003c00000 */
[----:B------:R-:W-:Y:S01]  /*7ad0*/  MOV R2, R16 ;  /* 0x0000001000027202 */ /* 0x000fe20000000f00 */
[----:B------:R-:W-:Y:S05]  /*7ae0*/  BRA `(.L_x_136) ;  /* 0x0000000000107947 */ /* 0x000fea0003800000 */
.L_x_135:
[----:B------:R-:W1:Y:S02]  /*7af0*/  MUFU.RCP R2, R3 ;  /* 0x0000000300027308 */ /* 0x000e640000001000 */
[----:B-1----:R-:W-:Y:S04]  /*7b00*/  FFMA R3, R3, R2, -1 ;  /* 0xbf80000003037423 */ /* 0x002fe80000000002 */
[----:B------:R-:W-:Y:S04]  /*7b10*/  FADD.FTZ R3, -R3, -RZ ;  /* 0x800000ff03037221 */ /* 0x000fe80000010100 */
[----:B------:R-:W-:Y:S07]  /*7b20*/  FFMA R2, R2, R3, R2 ;  /* 0x0000000302027223 */ /* 0x000fee0000000002 */
.L_x_136:
[----:B------:R-:W-:Y:S05]  /*7b30*/  BSYNC.RECONVERGENT B1 ;  /* 0x0000000000017941 */ /* 0x000fea0003800200 */
.L_x_134:
        /* <DEDUP_REMOVED lines=11> */
.L_x_138:
[----:B------:R-:W1:Y:S02]  /*7bf0*/  MUFU.RCP R3, R4 ;  /* 0x0000000400037308 */ /* 0x000e640000001000 */
[----:B-1----:R-:W-:Y:S04]  /*7c00*/  FFMA R4, R4, R3, -1 ;  /* 0xbf80000004047423 */ /* 0x002fe80000000003 */
[----:B------:R-:W-:Y:S04]  /*7c10*/  FADD.FTZ R4, -R4, -RZ ;  /* 0x800000ff04047221 */ /* 0x000fe80000010100 */
[----:B------:R-:W-:Y:S07]  /*7c20*/  FFMA R3, R3, R4, R3 ;  /* 0x0000000403037223 */ /* 0x000fee0000000003 */
.L_x_139:
[----:B------:R-:W-:Y:S05]  /*7c30*/  BSYNC.RECONVERGENT B1 ;  /* 0x0000000000017941 */ /* 0x000fea0003800200 */
.L_x_137:
        /* <DEDUP_REMOVED lines=11> */
.L_x_141:
[----:B------:R-:W1:Y:S02]  /*7cf0*/  MUFU.RCP R4, R5 ;  /* 0x0000000500047308 */ /* 0x000e640000001000 */
[----:B-1----:R-:W-:Y:S04]  /*7d00*/  FFMA R5, R5, R4, -1 ;  /* 0xbf80000005057423 */ /* 0x002fe80000000004 */
[----:B------:R-:W-:Y:S04]  /*7d10*/  FADD.FTZ R5, -R5, -RZ ;  /* 0x800000ff05057221 */ /* 0x000fe80000010100 */
[----:B------:R-:W-:Y:S07]  /*7d20*/  FFMA R4, R4, R5, R4 ;  /* 0x0000000504047223 */ /* 0x000fee0000000004 */
.L_x_142:
[----:B------:R-:W-:Y:S05]  /*7d30*/  BSYNC.RECONVERGENT B1 ;  /* 0x0000000000017941 */ /* 0x000fea0003800200 */
.L_x_140:
        /* <DEDUP_REMOVED lines=11> */
.L_x_144:
[----:B------:R-:W1:Y:S02]  /*7df0*/  MUFU.RCP R5, R20 ;  /* 0x0000001400057308 */ /* 0x000e640000001000 */
[----:B-1----:R-:W-:Y:S04]  /*7e00*/  FFMA R6, R20, R5, -1 ;  /* 0xbf80000014067423 */ /* 0x002fe80000000005 */
[----:B------:R-:W-:Y:S04]  /*7e10*/  FADD.FTZ R6, -R6, -RZ ;  /* 0x800000ff06067221 */ /* 0x000fe80000010100 */
[----:B------:R-:W-:Y:S07]  /*7e20*/  FFMA R5, R5, R6, R5 ;  /* 0x0000000605057223 */ /* 0x000fee0000000005 */
.L_x_145:
[----:B------:R-:W-:Y:S05]  /*7e30*/  BSYNC.RECONVERGENT B1 ;  /* 0x0000000000017941 */ /* 0x000fea0003800200 */
.L_x_143:
        /* <DEDUP_REMOVED lines=11> */
.L_x_147:
[----:B------:R-:W1:Y:S02]  /*7ef0*/  MUFU.RCP R6, R14 ;  /* 0x0000000e00067308 */ /* 0x000e640000001000 */
[----:B-1----:R-:W-:Y:S04]  /*7f00*/  FFMA R7, R14, R6, -1 ;  /* 0xbf8000000e077423 */ /* 0x002fe80000000006 */
[----:B------:R-:W-:Y:S04]  /*7f10*/  FADD.FTZ R7, -R7, -RZ ;  /* 0x800000ff07077221 */ /* 0x000fe80000010100 */
[----:B------:R-:W-:Y:S07]  /*7f20*/  FFMA R6, R6, R7, R6 ;  /* 0x0000000706067223 */ /* 0x000fee0000000006 */
.L_x_148:
[----:B------:R-:W-:Y:S05]  /*7f30*/  BSYNC.RECONVERGENT B1 ;  /* 0x0000000000017941 */ /* 0x000fea0003800200 */
.L_x_146:
        /* <DEDUP_REMOVED lines=11> */
.L_x_150:
[----:B------:R-:W1:Y:S02]  /*7ff0*/  MUFU.RCP R7, R11 ;  /* 0x0000000b00077308 */ /* 0x000e640000001000 */
[----:B-1----:R-:W-:Y:S04]  /*8000*/  FFMA R11, R11, R7, -1 ;  /* 0xbf8000000b0b7423 */ /* 0x002fe80000000007 */
[----:B------:R-:W-:Y:S04]  /*8010*/  FADD.FTZ R11, -R11, -RZ ;  /* 0x800000ff0b0b7221 */ /* 0x000fe80000010100 */
[----:B------:R-:W-:Y:S07]  /*8020*/  FFMA R7, R7, R11, R7 ;  /* 0x0000000b07077223 */ /* 0x000fee0000000007 */
.L_x_151:
[----:B------:R-:W-:Y:S05]  /*8030*/  BSYNC.RECONVERGENT B1 ;  /* 0x0000000000017941 */ /* 0x000fea0003800200 */
.L_x_149:
        /* <DEDUP_REMOVED lines=11> */
.L_x_153:
[----:B------:R-:W1:Y:S02]  /*80f0*/  MUFU.RCP R8, R9 ;  /* 0x0000000900087308 */ /* 0x000e640000001000 */
[----:B-1----:R-:W-:Y:S04]  /*8100*/  FFMA R9, R9, R8, -1 ;  /* 0xbf80000009097423 */ /* 0x002fe80000000008 */
[----:B------:R-:W-:Y:S04]  /*8110*/  FADD.FTZ R9, -R9, -RZ ;  /* 0x800000ff09097221 */ /* 0x000fe80000010100 */
[----:B------:R-:W-:Y:S07]  /*8120*/  FFMA R8, R8, R9, R8 ;  /* 0x0000000908087223 */ /* 0x000fee0000000008 */
.L_x_154:
[----:B------:R-:W-:Y:S05]  /*8130*/  BSYNC.RECONVERGENT B1 ;  /* 0x0000000000017941 */ /* 0x000fea0003800200 */
.L_x_152:
        /* <DEDUP_REMOVED lines=11> */
.L_x_156:
[----:B------:R-:W1:Y:S02]  /*81f0*/  MUFU.RCP R9, R10 ;  /* 0x0000000a00097308 */ /* 0x000e640000001000 */
[----:B-1----:R-:W-:Y:S04]  /*8200*/  FFMA R10, R10, R9, -1 ;  /* 0xbf8000000a0a7423 */ /* 0x002fe80000000009 */
[----:B------:R-:W-:Y:S04]  /*8210*/  FADD.FTZ R10, -R10, -RZ ;  /* 0x800000ff0a0a7221 */ /* 0x000fe80000010100 */
[----:B------:R-:W-:Y:S07]  /*8220*/  FFMA R9, R9, R10, R9 ;  /* 0x0000000a09097223 */ /* 0x000fee0000000009 */
.L_x_157:
[----:B------:R-:W-:Y:S05]  /*8230*/  BSYNC.RECONVERGENT B1 ;  /* 0x0000000000017941 */ /* 0x000fea0003800200 */
.L_x_155:
        /* <DEDUP_REMOVED lines=11> */
.L_x_159:
[----:B------:R-:W1:Y:S02]  /*82f0*/  MUFU.RCP R10, R19 ;  /* 0x00000013000a7308 */ /* 0x000e640000001000 */
[----:B-1----:R-:W-:Y:S04]  /*8300*/  FFMA R11, R19, R10, -1 ;  /* 0xbf800000130b7423 */ /* 0x002fe8000000000a */
[----:B------:R-:W-:Y:S04]  /*8310*/  FADD.FTZ R11, -R11, -RZ ;  /* 0x800000ff0b0b7221 */ /* 0x000fe80000010100 */
[----:B------:R-:W-:Y:S07]  /*8320*/  FFMA R10, R10, R11, R10 ;  /* 0x0000000b0a0a7223 */ /* 0x000fee000000000a */
.L_x_160:
[----:B------:R-:W-:Y:S05]  /*8330*/  BSYNC.RECONVERGENT B1 ;  /* 0x0000000000017941 */ /* 0x000fea0003800200 */
.L_x_158:
        /* <DEDUP_REMOVED lines=11> */
.L_x_162:
[----:B------:R-:W1:Y:S02]  /*83f0*/  MUFU.RCP R11, R12 ;  /* 0x0000000c000b7308 */ /* 0x000e640000001000 */
[----:B-1----:R-:W-:Y:S04]  /*8400*/  FFMA R12, R12, R11, -1 ;  /* 0xbf8000000c0c7423 */ /* 0x002fe8000000000b */
[----:B------:R-:W-:Y:S04]  /*8410*/  FADD.FTZ R12, -R12, -RZ ;  /* 0x800000ff0c0c7221 */ /* 0x000fe80000010100 */
[----:B------:R-:W-:Y:S07]  /*8420*/  FFMA R11, R11, R12, R11 ;  /* 0x0000000c0b0b7223 */ /* 0x000fee000000000b */
.L_x_163:
[----:B------:R-:W-:Y:S05]  /*8430*/  BSYNC.RECONVERGENT B1 ;  /* 0x0000000000017941 */ /* 0x000fea0003800200 */
.L_x_161:
        /* <DEDUP_REMOVED lines=11> */
.L_x_165:
[----:B------:R-:W1:Y:S02]  /*84f0*/  MUFU.RCP R12, R13 ;  /* 0x0000000d000c7308 */ /* 0x000e640000001000 */
[----:B-1----:R-:W-:Y:S04]  /*8500*/  FFMA R13, R13, R12, -1 ;  /* 0xbf8000000d0d7423 */ /* 0x002fe8000000000c */
[----:B------:R-:W-:Y:S04]  /*8510*/  FADD.FTZ R13, -R13, -RZ ;  /* 0x800000ff0d0d7221 */ /* 0x000fe80000010100 */
[----:B------:R-:W-:Y:S07]  /*8520*/  FFMA R12, R12, R13, R12 ;  /* 0x0000000d0c0c7223 */ /* 0x000fee000000000c */
.L_x_166:
[----:B------:R-:W-:Y:S05]  /*8530*/  BSYNC.RECONVERGENT B1 ;  /* 0x0000000000017941 */ /* 0x000fea0003800200 */
.L_x_164:
        /* <DEDUP_REMOVED lines=11> */
.L_x_168:
[----:B------:R-:W1:Y:S02]  /*85f0*/  MUFU.RCP R13, R21 ;  /* 0x00000015000d7308 */ /* 0x000e640000001000 */
[----:B-1----:R-:W-:Y:S04]  /*8600*/  FFMA R14, R21, R13, -1 ;  /* 0xbf800000150e7423 */ /* 0x002fe8000000000d */
[----:B------:R-:W-:Y:S04]  /*8610*/  FADD.FTZ R14, -R14, -RZ ;  /* 0x800000ff0e0e7221 */ /* 0x000fe80000010100 */
[----:B------:R-:W-:Y:S07]  /*8620*/  FFMA R13, R13, R14, R13 ;  /* 0x0000000e0d0d7223 */ /* 0x000fee000000000d */
.L_x_169:
[----:B------:R-:W-:Y:S05]  /*8630*/  BSYNC.RECONVERGENT B1 ;  /* 0x0000000000017941 */ /* 0x000fea0003800200 */
.L_x_167:
        /* <DEDUP_REMOVED lines=11> */
.L_x_171:
[----:B------:R-:W1:Y:S02]  /*86f0*/  MUFU.RCP R14, R15 ;  /* 0x0000000f000e7308 */ /* 0x000e640000001000 */
[----:B-1----:R-:W-:Y:S04]  /*8700*/  FFMA R15, R15, R14, -1 ;  /* 0xbf8000000f0f7423 */ /* 0x002fe8000000000e */
[----:B------:R-:W-:Y:S04]  /*8710*/  FADD.FTZ R15, -R15, -RZ ;  /* 0x800000ff0f0f7221 */ /* 0x000fe80000010100 */
[----:B------:R-:W-:Y:S07]  /*8720*/  FFMA R14, R14, R15, R14 ;  /* 0x0000000f0e0e7223 */ /* 0x000fee000000000e */
.L_x_172:
[----:B------:R-:W-:Y:S05]  /*8730*/  BSYNC.RECONVERGENT B1 ;  /* 0x0000000000017941 */ /* 0x000fea0003800200 */
.L_x_170:
        /* <DEDUP_REMOVED lines=11> */
.L_x_174:
[----:B------:R-:W1:Y:S02]  /*87f0*/  MUFU.RCP R15, R18 ;  /* 0x00000012000f7308 */ /* 0x000e640000001000 */
[----:B-1----:R-:W-:Y:S04]  /*8800*/  FFMA R18, R18, R15, -1 ;  /* 0xbf80000012127423 */ /* 0x002fe8000000000f */
[----:B------:R-:W-:Y:S04]  /*8810*/  FADD.FTZ R18, -R18, -RZ ;  /* 0x800000ff12127221 */ /* 0x000fe80000010100 */
[----:B------:R-:W-:Y:S07]  /*8820*/  FFMA R15, R15, R18, R15 ;  /* 0x000000120f0f7223 */ /* 0x000fee000000000f */
.L_x_175:
[----:B------:R-:W-:Y:S05]  /*8830*/  BSYNC.RECONVERGENT B1 ;  /* 0x0000000000017941 */ /* 0x000fea0003800200 */
.L_x_173:
        /* <DEDUP_REMOVED lines=9> */
[----:B------:R-:W-:Y:S05]  /*88d0*/  BRA `(.L_x_178) ;  /* 0x0000000000107947 */ /* 0x000fea0003800000 */
.L_x_177:
[----:B------:R-:W1:Y:S02]  /*88e0*/  MUFU.RCP R16, R17 ;  /* 0x0000001100107308 */ /* 0x000e640000001000 */
[----:B-1----:R-:W-:Y:S04]  /*88f0*/  FFMA R17, R17, R16, -1 ;  /* 0xbf80000011117423 */ /* 0x002fe80000000010 */
[----:B------:R-:W-:Y:S04]  /*8900*/  FADD.FTZ R17, -R17, -RZ ;  /* 0x800000ff11117221 */ /* 0x000fe80000010100 */
[----:B------:R-:W-:Y:S07]  /*8910*/  FFMA R16, R16, R17, R16 ;  /* 0x0000001110107223 */ /* 0x000fee0000000010 */
.L_x_178:
[----:B------:R-:W-:Y:S05]  /*8920*/  BSYNC.RECONVERGENT B1 ;  /* 0x0000000000017941 */ /* 0x000fea0003800200 */
.L_x_176:
[----:B------:R-:W-:Y:S01]  /*8930*/  LOP3.LUT P0, RZ, R79, 0x40, RZ, 0xc0, !PT ;  /* 0x000000404fff7812 */ /* 0x000fe2000780c0ff */
[----:B------:R-:W-:Y:S01]  /*8940*/  IMAD R17, R74, 0x800, R78 ;  /* 0x000008004a117824 */ /* 0x000fe200078e024e */
[----:B------:R-:W-:Y:S01]  /*8950*/  F2FP.F16.F32.PACK_AB R28, R2, R0 ;  /* 0x00000000021c723e */ /* 0x000fe200000000ff */
[----:B------:R-:W-:Y:S01]  /*8960*/  BSSY.RECONVERGENT B0, `(.L_x_179) ;  /* 0x0000033000007945 */ /* 0x000fe20003800200 */
[----:B------:R-:W-:Y:S01]  /*8970*/  F2FP.F16.F32.PACK_AB R29, R4, R3 ;  /* 0x00000003041d723e */ /* 0x000fe200000000ff */
[----:B------:R-:W-:Y:S01]  /*8980*/  IMAD R0, R17, 0x2, R58 ;  /* 0x0000000211007824 */ /* 0x000fe200078e023a */
[----:B------:R-:W-:Y:S02]  /*8990*/  F2FP.F16.F32.PACK_AB R30, R6, R5 ;  /* 0x00000005061e723e */ /* 0x000fe400000000ff */
[----:B------:R-:W-:Y:S01]  /*89a0*/  F2FP.F16.F32.PACK_AB R31, R8, R7 ;  /* 0x00000007081f723e */ /* 0x000fe200000000ff */
[----:B------:R-:W-:Y:S01]  /*89b0*/  VIADD R3, R0, 0x300 ;  /* 0x0000030000037836 */ /* 0x000fe20000000000 */
[----:B------:R-:W-:Y:S01]  /*89c0*/  F2FP.F16.F32.PACK_AB R4, R10, R9 ;  /* 0x000000090a04723e */ /* 0x000fe200000000ff */
[----:B------:R-:W-:Y:S01]  /*89d0*/  VIADD R2, R0, 0x310 ;  /* 0x0000031000027836 */ /* 0x000fe20000000000 */
[----:B------:R-:W-:Y:S01]  /*89e0*/  F2FP.F16.F32.PACK_AB R5, R12, R11 ;  /* 0x0000000b0c05723e */ /* 0x000fe200000000ff */
[----:B------:R1:W-:Y:S01]  /*89f0*/  STS.128 [R0+0x300], R28 ;  /* 0x0003001c00007388 */ /* 0x0003e20000000c00 */
[----:B------:R-:W-:Y:S01]  /*8a00*/  F2FP.F16.F32.PACK_AB R6, R14, R13 ;  /* 0x0000000d0e06723e */ /* 0x000fe200000000ff */
[----:B------:R-:W-:Y:S01]  /*8a10*/  @P0 VIADD R2, R3, 0xfffffff0 ;  /* 0xfffffff003020836 */ /* 0x000fe20000000000 */
[----:B------:R-:W-:Y:S02]  /*8a20*/  F2FP.F16.F32.PACK_AB R7, R16, R15 ;  /* 0x0000000f1007723e */ /* 0x000fe400000000ff */
[----:B------:R-:W-:Y:S03]  /*8a30*/  ISETP.NE.AND P0, PT, R80, RZ, PT ;  /* 0x000000ff5000720c */ /* 0x000fe60003f05270 */
[----:B------:R1:W-:Y:S01]  /*8a40*/  STS.128 [R2], R4 ;  /* 0x0000000402007388 */ /* 0x0003e20000000c00 */
[----:B------:R-:W-:Y:S01]  /*8a50*/  @!PT LDS RZ, [RZ] ;  /* 0x00000000fffff984 */ /* 0x000fe20000000800 */
[----:B------:R-:W-:Y:S01]  /*8a60*/  @!PT LDS RZ, [RZ] ;  /* 0x00000000fffff984 */ /* 0x000fe20000000800 */
[----:B------:R-:W-:Y:S01]  /*8a70*/  @!PT LDS RZ, [RZ] ;  /* 0x00000000fffff984 */ /* 0x000fe20000000800 */
[----:B------:R-:W-:Y:S01]  /*8a80*/  @!PT LDS RZ, [RZ] ;  /* 0x00000000fffff984 */ /* 0x000fe20000000800 */
[----:B------:R2:W-:Y:S06]  /*8a90*/  MEMBAR.ALL.CTA ;  /* 0x0000000000007992 */ /* 0x0005ec0000008000 */
[----:B--2---:R-:W2:Y:S02]  /*8aa0*/  FENCE.VIEW.ASYNC.S ;  /* 0x00000000000073c6 */ /* 0x004ea40000000000 */
[----:B--2---:R-:W-:Y:S06]  /*8ab0*/  BAR.SYNC.DEFER_BLOCKING 0x1, 0x80 ;  /* 0x0042000000007b1d */ /* 0x004fec0000010000 */
[----:B------:R-:W-:Y:S05]  /*8ac0*/  @P0 BRA `(.L_x_180) ;  /* 0x0000000000700947 */ /* 0x000fea0003800000 */
[----:B------:R-:W-:Y:S01]  /*8ad0*/  UIADD3 UR8, UP0, UPT, UR42, 0x680, URZ ;  /* 0x000006802a087890 */ /* 0x000fe2000ff1e0ff */
[----:B------:R-:W-:Y:S01]  /*8ae0*/  R2UR UR6, R62 ;  /* 0x000000003e0672ca */ /* 0x000fe200000e0000 */
[----:B-1----:R-:W-:Y:S01]  /*8af0*/  IMAD R0, R74, 0x1000, R58 ;  /* 0x000010004a007824 */ /* 0x002fe200078e023a */
[----:B------:R-:W-:Y:S01]  /*8b00*/  PLOP3.LUT P0, PT, PT, PT, PT, 0x80, 0x8 ;  /* 0x000000000008781c */ /* 0x000fe20003f0f070 */
[----:B------:R-:W-:Y:S03]  /*8b10*/  UIADD3.X UR9, UPT, UPT, URZ, UR43, URZ, UP0, !UPT ;  /* 0x0000002bff097290 */ /* 0x000fe600087fe4ff */
[----:B------:R-:W-:Y:S01]  /*8b20*/  R2UR UR10, R0 ;  /* 0x00000000000a72ca */ /* 0x000fe200000e0000 */
[----:B------:R-:W-:Y:S11]  /*8b30*/  IMAD.IADD R0, R61, 0x1, R24 ;  /* 0x000000013d007824 */ /* 0x000ff600078e0218 */
[----:B------:R-:W-:Y:S01]  /*8b40*/  @!UPT UIADD3 URZ, UPT, UPT, URZ, URZ, URZ ;  /* 0x000000fffffff290 */ /* 0x000fe2000fffe0ff */
[----:B------:R-:W-:Y:S11]  /*8b50*/  UIADD3 UR4, UPT, UPT, UR10, 0x300, URZ ;  /* 0x000003000a047890 */ /* 0x000ff6000fffe0ff */
[----:B------:R-:W-:Y:S01]  /*8b60*/  @!UPT UIADD3 URZ, UPT, UPT, URZ, URZ, URZ ;  /* 0x000000fffffff290 */ /* 0x000fe2000fffe0ff */
.L_x_181:
[----:B------:R-:W-:Y:S02]  /*8b70*/  PLOP3.LUT P1, PT, P1, P0, PT, 0xf2, 0x2f ;  /* 0x00000000002f781c */ /* 0x000fe40000f21e72 */
[----:B------:R-:W-:Y:S01]  /*8b80*/  @P0 R2UR P1, UR5, R0 ;  /* 0x00000000000502ca */ /* 0x000fe20000020000 */
[----:B------:R-:W-:Y:S07]  /*8b90*/  UMOV UR7, UR36 ;  /* 0x0000002400077c82 */ /* 0x000fee0008000000 */
[----:B------:R-:W-:Y:S05]  /*8ba0*/  @P0 PLOP3.LUT P0, PT, P1, PT, PT, 0x80, 0x8 ;  /* 0x000000000008081c */ /* 0x000fea0000f0f070 */
[----:B------:R1:W-:Y:S08]  /*8bb0*/  UTMASTG.3D [UR4], [UR8] ;  /* 0x00000004080073b5 */ /* 0x0003f00008010000 */
[----:B-1----:R-:W-:Y:S05]  /*8bc0*/  @P0 BRA.U.ANY `(.L_x_181) ;  /* 0xfffffffd00e80947 */ /* 0x002fea000393ffff */
[----:B------:R-:W-:Y:S01]  /*8bd0*/  R2UR UR6, R62 ;  /* 0x000000003e0672ca */ /* 0x000fe200000e0000 */
[----:B------:R-:W-:Y:S01]  /*8be0*/  UIADD3 UR4, UPT, UPT, UR10, 0xb00, URZ ;  /* 0x00000b000a047890 */ /* 0x000fe2000fffe0ff */
[----:B------:R-:W-:Y:S01]  /*8bf0*/  PLOP3.LUT P0, PT, PT, PT, PT, 0x80, 0x8 ;  /* 0x000000000008781c */ /* 0x000fe20003f0f070 */
[----:B------:R-:W-:Y:S11]  /*8c00*/  VIADD R0, R0, 0x20 ;  /* 0x0000002000007836 */ /* 0x000ff60000000000 */
[----:B------:R-:W-:Y:S01]  /*8c10*/  @!UPT UIADD3 URZ, UPT, UPT, URZ, URZ, URZ ;  /* 0x000000fffffff290 */ /* 0x000fe2000fffe0ff */
.L_x_182:
[----:B------:R-:W-:Y:S02]  /*8c20*/  PLOP3.LUT P1, PT, P1, P0, PT, 0xf2, 0x2f ;  /* 0x00000000002f781c */ /* 0x000fe40000f21e72 */
[----:B------:R-:W-:Y:S01]  /*8c30*/  @P0 R2UR P1, UR5, R0 ;  /* 0x00000000000502ca */ /* 0x000fe20000020000 */
[----:B------:R-:W-:Y:S07]  /*8c40*/  UMOV UR7, UR36 ;  /* 0x0000002400077c82 */ /* 0x000fee0008000000 */
[----:B------:R-:W-:Y:S05]  /*8c50*/  @P0 PLOP3.LUT P0, PT, P1, PT, PT, 0x80, 0x8 ;  /* 0x000000000008081c */ /* 0x000fea0000f0f070 */
[----:B------:R1:W-:Y:S08]  /*8c60*/  UTMASTG.3D [UR4], [UR8] ;  /* 0x00000004080073b5 */ /* 0x0003f00008010000 */
[----:B-1----:R-:W-:Y:S05]  /*8c70*/  @P0 BRA.U.ANY `(.L_x_182) ;  /* 0xfffffffd00e80947 */ /* 0x002fea000393ffff */
[----:B------:R0:W-:Y:S02]  /*8c80*/  UTMACMDFLUSH ;  /* 0x00000000000079b7 */ /* 0x0001e40000000000 */
.L_x_180:
[----:B------:R-:W-:Y:S05]  /*8c90*/  BSYNC.RECONVERGENT B0 ;  /* 0x0000000000007941 */ /* 0x000fea0003800200 */
.L_x_179:
[----:B------:R-:W-:Y:S01]  /*8ca0*/  VIADD R74, R74, 0x1 ;  /* 0x000000014a4a7836 */ /* 0x000fe20000000000 */
[----:B------:R-:W-:Y:S04]  /*8cb0*/  BSSY.RECONVERGENT B0, `(.L_x_183) ;  /* 0x0000008000007945 */ /* 0x000fe80003800200 */
[C---:B------:R-:W-:Y:S04]  /*8cc0*/  ISETP.NE.AND P0, PT, R74.reuse, 0x3, PT ;  /* 0x000000034a00780c */ /* 0x040fe80003f05270 */
[----:B------:R-:W-:Y:S02]  /*8cd0*/  SEL R74, R74, RZ, P0 ;  /* 0x000000ff4a4a7207 */ /* 0x000fe40000000000 */
[----:B-1----:R-:W-:Y:S02]  /*8ce0*/  SEL R0, RZ, 0x1, P0 ;  /* 0x00000001ff007807 */ /* 0x002fe40000000000 */
[----:B------:R-:W-:Y:S11]  /*8cf0*/  ISETP.NE.AND P0, PT, R80, RZ, PT ;  /* 0x000000ff5000720c */ /* 0x000ff60003f05270 */
[----:B------:R-:W-:Y:S02]  /*8d00*/  @!UPT UIADD3 URZ, UPT, UPT, URZ, URZ, URZ ;  /* 0x000000fffffff290 */ /* 0x000fe4000fffe0ff */
[----:B------:R-:W-:Y:S05]  /*8d10*/  @P0 BRA `(.L_x_184) ;  /* 0x0000000000040947 */ /* 0x000fea0003800000 */
[----:B------:R-:W-:Y:S04]  /*8d20*/  DEPBAR.LE SB0, 0x1 ;  /* 0x000080400000791a */ /* 0x000fe80000000000 */
.L_x_184:
[----:B------:R-:W-:Y:S05]  /*8d30*/  BSYNC.RECONVERGENT B0 ;  /* 0x0000000000007941 */ /* 0x000fea0003800200 */
.L_x_183:
[----:B------:R-:W-:Y:S01]  /*8d40*/  BAR.SYNC.DEFER_BLOCKING 0x1, 0x80 ;  /* 0x0042000000007b1d */ /* 0x000fe20000010000 */
[----:B------:R-:W-:Y:S01]  /*8d50*/  ISETP.NE.AND P3, PT, R87, RZ, PT ;  /* 0x000000ff5700720c */ /* 0x000fe20003f65270 */
[----:B------:R-:W-:Y:S01]  /*8d60*/  VIADD R67, R67, 0x1 ;  /* 0x0000000143437836 */ /* 0x000fe20000000000 */
[----:B------:R-:W-:Y:S04]  /*8d70*/  LOP3.LUT R77, R77, R0, RZ, 0x3c, !PT ;  /* 0x000000004d4d7212 */ /* 0x000fe800078e3cff */
[----:B------:R-:W-:Y:S01]  /*8d80*/  ISETP.GE.U32.AND P0, PT, R67, 0x2, PT ;  /* 0x000000024300780c */ /* 0x000fe20003f06070 */
[----:B------:R-:W-:Y:S11]  /*8d90*/  BSSY.RECONVERGENT B0, `(.L_x_185) ;  /* 0x000000a000007945 */ /* 0x000ff60003800200 */
[----:B------:R-:W-:Y:S01]  /*8da0*/  @!UPT UIADD3 URZ, UPT, UPT, URZ, URZ, URZ ;  /* 0x000000fffffff290 */ /* 0x000fe2000fffe0ff */
[----:B------:R-:W-:Y:S05]  /*8db0*/  @!P0 BRA `(.L_x_186) ;  /* 0x00000000001c8947 */ /* 0x000fea0003800000 */
[C---:B------:R-:W-:Y:S02]  /*8dc0*/  VIADD R0, R73.reuse, 0x1 ;  /* 0x0000000149007836 */ /* 0x040fe40000000000 */
[----:B------:R-:W-:Y:S03]  /*8dd0*/  @!P3 IMAD R2, R73, 0x8, R58 ;  /* 0x000000084902b824 */ /* 0x000fe600078e023a */
[C---:B------:R-:W-:Y:S04]  /*8de0*/  ISETP.NE.AND P0, PT, R0.reuse, 0x3, PT ;  /* 0x000000030000780c */ /* 0x040fe80003f05270 */
[----:B------:R-:W-:Y:S01]  /*8df0*/  SEL R73, R0, RZ, P0 ;  /* 0x000000ff00497207 */ /* 0x000fe20000000000 */
[----:B------:R-:W-:Y:S05]  /*8e00*/  @!P3 VIADD R0, R2, 0x128 ;  /* 0x000001280200b836 */ /* 0x000fea0000000000 */
[----:B------:R-:W-:Y:S04]  /*8e10*/  @!P3 PRMT R0, R59, 0x654, R0 ;  /* 0x000006543b00b816 */ /* 0x000fe80000000000 */
[----:B------:R1:W-:Y:S03]  /*8e20*/  @!P3 SYNCS.ARRIVE.TRANS64.RED.A1T0 RZ, [R0+URZ], RZ ;  /* 0x000000ff00ffb9a7 */ /* 0x0003e600081004ff */
.L_x_186:
[----:B------:R-:W-:Y:S05]  /*8e30*/  BSYNC.RECONVERGENT B0 ;  /* 0x0000000000007941 */ /* 0x000fea0003800200 */
.L_x_185:
[----:B------:R-:W-:Y:S01]  /*8e40*/  ISETP.NE.AND P0, PT, R85, RZ, PT ;  /* 0x000000ff5500720c */ /* 0x000fe20003f05270 */
[----:B------:R-:W-:Y:S01]  /*8e50*/  IMAD.MOV.U32 R24, RZ, RZ, 0x10 ;  /* 0x00000010ff187424 */ /* 0x000fe200078e00ff */
[----:B------:R-:W-:Y:S02]  /*8e60*/  ISETP.NE.AND P2, PT, R84, RZ, PT ;  /* 0x000000ff5400720c */ /* 0x000fe40003f45270 */
[----:B------:R-:W-:Y:S02]  /*8e70*/  PLOP3.LUT P1, PT, P3, P0, PT, 0xf8, 0x8f ;  /* 0x00000000008f781c */ /* 0x000fe40001f21f70 */
[----:B------:R-:W-:Y:S11]  /*8e80*/  SEL R68, R68, 0x1, P3 ;  /* 0x0000000144447807 */ /* 0x000ff60001800000 */
[----:B------:R-:W2:Y:S01]  /*8e90*/  @!P1 S2R R59, SR_CgaCtaId ;  /* 0x00000000003b9919 */ /* 0x000ea20000008800 */
[----:B-1----:R-:W-:Y:S04]  /*8ea0*/  @!P1 MOV R0, 0x400 ;  /* 0x0000040000009802 */ /* 0x002fe80000000f00 */
[----:B--2---:R-:W-:Y:S02]  /*8eb0*/  @!P1 LEA R58, R59, R0, 0x18 ;  /* 0x000000003b3a9211 */ /* 0x004fe400078ec0ff */
[----:B------:R-:W-:Y:S03]  /*8ec0*/  @!P1 SHF.L.U32 R0, R69, 0x1f, RZ ;  /* 0x0000001f45009819 */ /* 0x000fe600000006ff */
[----:B------:R-:W-:Y:S04]  /*8ed0*/  @!P1 IMAD R2, R66, 0x8, R58 ;  /* 0x0000000842029824 */ /* 0x000fe800078e023a */
[----:B------:R-:W1:Y:S02]  /*8ee0*/  @!P1 SYNCS.PHASECHK.TRANS64.TRYWAIT P0, [R2+URZ+0x110], R0 ;  /* 0x00011000020095a7 */ /* 0x000e6400080011ff */
[----:B-1----:R-:W-:Y:S02]  /*8ef0*/  @!P1 SEL R68, RZ, 0x1, !P0 ;  /* 0x00000001ff449807 */ /* 0x002fe40004000000 */
[----:B------:R-:W-:Y:S02]  /*8f00*/  PLOP3.LUT P1, PT, PT, PT, PT, 0x80, 0x8 ;  /* 0x000000000008781c */ /* 0x000fe40003f2f070 */
[----:B------:R-:W-:Y:S02]  /*8f10*/  PLOP3.LUT P0, PT, PT, PT, PT, 0x8, 0x80 ;  /* 0x000000000080781c */ /* 0x000fe40003f0e170 */
[----:B------:R-:W-:Y:S01]  /*8f20*/  P2R R85, PR, RZ, 0x2 ;  /* 0x00000002ff557803 */ /* 0x000fe20000000000 */
[----:B------:R-:W-:Y:S10]  /*8f30*/  @P2 BRA `(.L_x_187) ;  /* 0xffffffd800642947 */ /* 0x000ff4000383ffff */
[----:B------:R-:W-:Y:S01]  /*8f40*/  ISETP.NE.AND P2, PT, R83, RZ, PT ;  /* 0x000000ff5300720c */ /* 0x000fe20003f45270 */
[----:B------:R-:W-:Y:S01]  /*8f50*/  UIADD3 UR37, UPT, UPT, UR37, 0x2, URZ ;  /* 0x0000000225257890 */ /* 0x000fe2000fffe0ff */
[----:B------:R-:W-:Y:S01]  /*8f60*/  ISETP.NE.AND P0, PT, R63, 0x2, PT ;  /* 0x000000023f00780c */ /* 0x000fe20003f05270 */
[----:B------:R-:W-:Y:S02]  /*8f70*/  IMAD.IADD R23, R70, 0x1, R47 ;  /* 0x0000000146177824 */ /* 0x000fe400078e022f */
[----:B------:R-:W-:Y:S01]  /*8f80*/  IMAD.IADD R24, R71, 0x1, R56 ;  /* 0x0000000147187824 */ /* 0x000fe200078e0238 */
[----:B------:R-:W-:Y:S02]  /*8f90*/  SEL R0, RZ, 0x1, P0 ;  /* 0x00000001ff007807 */ /* 0x000fe40000000000 */
[----:B------:R-:W-:Y:S02]  /*8fa0*/  SEL R63, R63, RZ, P0 ;  /* 0x000000ff3f3f7207 */ /* 0x000fe40000000000 */
[----:B------:R-:W-:-:S03]  /*8fb0*/  LOP3.LUT R75, R75, R0, RZ, 0x3c, !PT ;  /* 0x000000004b4b7212 */ /* 0x000fc600078e3cff */
[----:B------:R-:W-:Y:S01]  /*8fc0*/  @P2 R2UR UR36, R72 ;  /* 0x00000000482422ca */ /* 0x000fe200000e0000 */
[----:B------:R-:W-:-:S14]  /*8fd0*/  @P2 BRA `(.L_x_188) ;  /* 0xffffffc800f42947 */ /* 0x000fdc000383ffff */
[----:B------:R-:W-:-:S09]  /*8fe0*/  UISETP.NE.AND UP0, UPT, UR41, URZ, UPT ;  /* 0x000000ff2900728c */ /* 0x000fd2000bf05270 */
[----:B------:R-:W-:Y:S05]  /*8ff0*/  BRA.U !UP0, `(.L_x_189) ;  /* 0x0000000108487547 */ /* 0x000fea000b800000 */
[----:B------:R-:W1:Y:S02]  /*9000*/  LDCU.64 UR4, c[0x0][0x890] ;  /* 0x00011200ff0477ac */ /* 0x000e640008000a00 */
[----:B-1----:R-:W-:-:S04]  /*9010*/  UISETP.NE.U32.AND UP0, UPT, UR4, URZ, UPT ;  /* 0x000000ff0400728c */ /* 0x002fc8000bf05070 */
[----:B------:R-:W-:-:S09]  /*9020*/  UISETP.NE.AND.EX UP0, UPT, UR5, URZ, UPT, UP0 ;  /* 0x000000ff0500728c */ /* 0x000fd2000bf05300 */
[----:B------:R-:W-:Y:S05]  /*9030*/  BRA.U UP0, `(.L_x_190) ;  /* 0x00000001000c7547 */ /* 0x000fea000b800000 */
[----:B------:R-:W-:-:S13]  /*9040*/  FSETP.NEU.AND P0, PT, R35, RZ, PT ;  /* 0x000000ff2300720b */ /* 0x000fda0003f0d000 */
[----:B------:R-:W-:Y:S05]  /*9050*/  @!P0 EXIT ;  /* 0x000000000000894d */ /* 0x000fea0003800000 */
[----:B------:R-:W-:Y:S05]  /*9060*/  BRA `(.L_x_189) ;  /* 0x00000000002c7947 */ /* 0x000fea0003800000 */
.L_x_190:
[----:B------:R-:W-:Y:S01]  /*9070*/  ISETP.NE.AND P0, PT, R60, RZ, PT ;  /* 0x000000ff3c00720c */ /* 0x000fe20003f05270 */
[----:B------:R-:W-:-:S12]  /*9080*/  BSSY.RECONVERGENT B0, `(.L_x_189) ;  /* 0x0000009000007945 */ /* 0x000fd80003800200 */
[----:B------:R-:W-:Y:S05]  /*9090*/  @P0 BRA `(.L_x_191) ;  /* 0x0000000000140947 */ /* 0x000fea0003800000 */
[----:B------:R-:W1:Y:S02]  /*90a0*/  LDCU.64 UR4, c[0x0][0x888] ;  /* 0x00011100ff0477ac */ /* 0x000e640008000a00 */
[----:B-1----:R-:W-:-:S04]  /*90b0*/  ISETP.NE.U32.AND P0, PT, RZ, UR4, PT ;  /* 0x00000004ff007c0c */ /* 0x002fc8000bf05070 */
[----:B------:R-:W-:-:S13]  /*90c0*/  ISETP.NE.AND.EX P0, PT, RZ, UR5, PT, P0 ;  /* 0x00000005ff007c0c */ /* 0x000fda000bf05300 */
[----:B------:R-:W-:Y:S05]  /*90d0*/  @!P0 EXIT ;  /* 0x000000000000894d */ /* 0x000fea0003800000 */
[----:B------:R-:W-:Y:S05]  /*90e0*/  BRA `(.L_x_192) ;  /* 0x0000000000087947 */ /* 0x000fea0003800000 */
.L_x_191:
[----:B------:R-:W-:-:S13]  /*90f0*/  FSETP.NEU.AND P0, PT, R35, RZ, PT ;  /* 0x000000ff2300720b */ /* 0x000fda0003f0d000 */
[----:B------:R-:W-:Y:S05]  /*9100*/  @!P0 EXIT ;  /* 0x000000000000894d */ /* 0x000fea0003800000 */
.L_x_192:
[----:B------:R-:W-:Y:S05]  /*9110*/  BSYNC.RECONVERGENT B0 ;  /* 0x0000000000007941 */ /* 0x000fea0003800200 */
.L_x_189:
[----:B------:R-:W-:Y:S01]  /*9120*/  IMAD R0, R73, 0x8, R58 ;  /* 0x0000000849007824 */ /* 0x000fe200078e023a */
[----:B------:R-:W-:-:S04]  /*9130*/  DEPBAR.LE SB0, 0x0 ;  /* 0x000080000000791a */ /* 0x000fc80000000000 */
[----:B------:R-:W-:-:S04]  /*9140*/  IADD3 R0, PT, PT, R0, 0x128, RZ ;  /* 0x0000012800007810 */ /* 0x000fc80007ffe0ff */
[----:B------:R-:W-:-:S04]  /*9150*/  PRMT R0, R59, 0x654, R0 ;  /* 0x000006543b007816 */ /* 0x000fc80000000000 */
[----:B------:R-:W-:Y:S01]  /*9160*/  SYNCS.ARRIVE.TRANS64.RED.A1T0 RZ, [R0+URZ], RZ ;  /* 0x000000ff00ff79a7 */ /* 0x000fe200081004ff */
[----:B------:R-:W-:Y:S05]  /*9170*/  EXIT ;  /* 0x000000000000794d */ /* 0x000fea0003800000 */
.L_x_25:
[----:B--2---:R2:W4:Y:S02]  /*9180*/  SYNCS.PHASECHK.TRANS64.TRYWAIT P0, [R2+URZ+0x1c0], R3 ;  /* 0x0001c003020075a7 */ /* 0x00452400080011ff */
[----:B----4-:R-:W-:Y:S05]  /*9190*/  @!P0 NANOSLEEP.SYNCS 0x989680 ;  /* 0x009896800000895d */ /* 0x010fea0003900000 */
[----:B------:R-:W4:Y:S02]  /*91a0*/  @!P0 SYNCS.PHASECHK.TRANS64 P0, [R2+URZ+0x1c0], R3 ;  /* 0x0001c003020085a7 */ /* 0x000f2400080010ff */
[----:B----4-:R-:W-:Y:S05]  /*91b0*/  @!P0 BRA `(.L_x_25) ;  /* 0xfffffffc00f08947 */ /* 0x010fea000383ffff */
[----:B------:R-:W-:Y:S05]  /*91c0*/  BRA `(.L_x_193) ;  /* 0xffffff8400e87947 */ /* 0x000fea000383ffff */
.L_x_28:
[----:B------:R-:W-:-:S07]  /*91d0*/  MOV R2, UR33 ;  /* 0x0000002100027c02 */ /* 0x000fce0008000f00 */
.L_x_194:
[----:B-1----:R1:W2:Y:S02]  /*91e0*/  SYNCS.PHASECHK.TRANS64.TRYWAIT P0, [R2+URZ+0x88], R4 ;  /* 0x00008804020075a7 */ /* 0x0022a400080011ff */
[----:B--2---:R-:W-:Y:S05]  /*91f0*/  @!P0 NANOSLEEP.SYNCS 0x989680 ;  /* 0x009896800000895d */ /* 0x004fea0003900000 */
[----:B------:R-:W2:Y:S02]  /*9200*/  @!P0 SYNCS.PHASECHK.TRANS64 P0, [R2+URZ+0x88], R4 ;  /* 0x00008804020085a7 */ /* 0x000ea400080010ff */
[----:B--2---:R-:W-:Y:S05]  /*9210*/  @!P0 BRA `(.L_x_194) ;  /* 0xfffffffc00f08947 */ /* 0x004fea000383ffff */
[----:B------:R-:W-:Y:S05]  /*9220*/  BRA `(.L_x_27) ;  /* 0xffffff8800507947 */ /* 0x000fea000383ffff */
.L_x_35:
[----:B-1----:R-:W-:-:S07]  /*9230*/  MOV R2, UR17 ;  /* 0x0000001100027c02 */ /* 0x002fce0008000f00 */
.L_x_195:
[----:B-1----:R1:W2:Y:S02]  /*9240*/  SYNCS.PHASECHK.TRANS64.TRYWAIT P0, [R2+URZ+0x88], R4 ;  /* 0x00008804020075a7 */ /* 0x0022a400080011ff */
[----:B--2---:R-:W-:Y:S05]  /*9250*/  @!P0 NANOSLEEP.SYNCS 0x989680 ;  /* 0x009896800000895d */ /* 0x004fea0003900000 */
[----:B------:R-:W2:Y:S02]  /*9260*/  @!P0 SYNCS.PHASECHK.TRANS64 P0, [R2+URZ+0x88], R4 ;  /* 0x00008804020085a7 */ /* 0x000ea400080010ff */
[----:B--2---:R-:W-:Y:S05]  /*9270*/  @!P0 BRA `(.L_x_195) ;  /* 0xfffffffc00f08947 */ /* 0x004fea000383ffff */
[----:B------:R-:W-:Y:S05]  /*9280*/  BRA `(.L_x_34) ;  /* 0xffffff8c00107947 */ /* 0x000fea000383ffff */
.L_x_40:
[----:B-1----:R1:W2:Y:S02]  /*9290*/  SYNCS.PHASECHK.TRANS64.TRYWAIT P0, [R2+URZ+0x150], R3 ;  /* 0x00015003020075a7 */ /* 0x0022a400080011ff */
[----:B--2---:R-:W-:Y:S05]  /*92a0*/  @!P0 NANOSLEEP.SYNCS 0x989680 ;  /* 0x009896800000895d */ /* 0x004fea0003900000 */
[----:B------:R-:W2:Y:S02]  /*92b0*/  @!P0 SYNCS.PHASECHK.TRANS64 P0, [R2+URZ+0x150], R3 ;  /* 0x00015003020085a7 */ /* 0x000ea400080010ff */
[----:B--2---:R-:W-:Y:S05]  /*92c0*/  @!P0 BRA `(.L_x_40) ;  /* 0xfffffffc00f08947 */ /* 0x004fea000383ffff */
[----:B------:R-:W-:Y:S05]  /*92d0*/  BRA `(.L_x_196) ;  /* 0xffffff8c00b47947 */ /* 0x000fea000383ffff */
.L_x_44:
[----:B---3--:R-:W-:-:S07]  /*92e0*/  MOV R0, UR4 ;  /* 0x0000000400007c02 */ /* 0x008fce0008000f00 */
.L_x_197:
[----:B-1----:R1:W2:Y:S02]  /*92f0*/  SYNCS.PHASECHK.TRANS64.TRYWAIT P0, [R0+URZ], R2 ;  /* 0x00000002000075a7 */ /* 0x0022a400080011ff */
[----:B--2---:R-:W-:Y:S05]  /*9300*/  @!P0 NANOSLEEP.SYNCS 0x989680 ;  /* 0x009896800000895d */ /* 0x004fea0003900000 */
[----:B------:R-:W2:Y:S02]  /*9310*/  @!P0 SYNCS.PHASECHK.TRANS64 P0, [R0+URZ], R2 ;  /* 0x00000002000085a7 */ /* 0x000ea400080010ff */
[----:B--2---:R-:W-:Y:S05]  /*9320*/  @!P0 BRA `(.L_x_197) ;  /* 0xfffffffc00f08947 */ /* 0x004fea000383ffff */
[----:B------:R-:W-:Y:S05]  /*9330*/  BRA `(.L_x_198) ;  /* 0xffffff9400247947 */ /* 0x000fea000383ffff */
.L_x_45:
[----:B---3--:R-:W-:-:S07]  /*9340*/  MOV R0, UR4 ;  /* 0x0000000400007c02 */ /* 0x008fce0008000f00 */
.L_x_199:
[----:B-1----:R1:W2:Y:S02]  /*9350*/  SYNCS.PHASECHK.TRANS64.TRYWAIT P0, [R0+URZ], R3 ;  /* 0x00000003000075a7 */ /* 0x0022a400080011ff */
[----:B--2---:R-:W-:Y:S05]  /*9360*/  @!P0 NANOSLEEP.SYNCS 0x989680 ;  /* 0x009896800000895d */ /* 0x004fea0003900000 */
[----:B------:R-:W2:Y:S02]  /*9370*/  @!P0 SYNCS.PHASECHK.TRANS64 P0, [R0+URZ], R3 ;  /* 0x00000003000085a7 */ /* 0x000ea400080010ff */
[----:B--2---:R-:W-:Y:S05]  /*9380*/  @!P0 BRA `(.L_x_199) ;  /* 0xfffffffc00f08947 */ /* 0x004fea000383ffff */
[----:B------:R-:W-:Y:S05]  /*9390*/  BRA `(.L_x_200) ;  /* 0xffffff9400307947 */ /* 0x000fea000383ffff */
.L_x_46:
[----:B---3--:R-:W-:-:S07]  /*93a0*/  MOV R0, UR4 ;  /* 0x0000000400007c02 */ /* 0x008fce0008000f00 */
.L_x_201:
[----:B-1----:R1:W2:Y:S02]  /*93b0*/  SYNCS.PHASECHK.TRANS64.TRYWAIT P0, [R0+URZ], R3 ;  /* 0x00000003000075a7 */ /* 0x0022a400080011ff */
[----:B--2---:R-:W-:Y:S05]  /*93c0*/  @!P0 NANOSLEEP.SYNCS 0x989680 ;  /* 0x009896800000895d */ /* 0x004fea0003900000 */
[----:B------:R-:W2:Y:S02]  /*93d0*/  @!P0 SYNCS.PHASECHK.TRANS64 P0, [R0+URZ], R3 ;  /* 0x00000003000085a7 */ /* 0x000ea400080010ff */
[----:B--2---:R-:W-:Y:S05]  /*93e0*/  @!P0 BRA `(.L_x_201) ;  /* 0xfffffffc00f08947 */ /* 0x004fea000383ffff */
[----:B------:R-:W-:Y:S05]  /*93f0*/  BRA `(.L_x_202) ;  /* 0xffffff94003c7947 */ /* 0x000fea000383ffff */
.L_x_47:
[----:B---3--:R-:W-:-:S07]  /*9400*/  MOV R0, UR4 ;  /* 0x0000000400007c02 */ /* 0x008fce0008000f00 */
.L_x_203:
[----:B-1----:R1:W2:Y:S02]  /*9410*/  SYNCS.PHASECHK.TRANS64.TRYWAIT P0, [R0+URZ], R3 ;  /* 0x00000003000075a7 */ /* 0x0022a400080011ff */
[----:B--2---:R-:W-:Y:S05]  /*9420*/  @!P0 NANOSLEEP.SYNCS 0x989680 ;  /* 0x009896800000895d */ /* 0x004fea0003900000 */
[----:B------:R-:W2:Y:S02]  /*9430*/  @!P0 SYNCS.PHASECHK.TRANS64 P0, [R0+URZ], R3 ;  /* 0x00000003000085a7 */ /* 0x000ea400080010ff */
[----:B--2---:R-:W-:Y:S05]  /*9440*/  @!P0 BRA `(.L_x_203) ;  /* 0xfffffffc00f08947 */ /* 0x004fea000383ffff */
[----:B------:R-:W-:Y:S05]  /*9450*/  BRA `(.L_x_204) ;  /* 0xffffff9400487947 */ /* 0x000fea000383ffff */
.L_x_48:
[----:B---3--:R-:W-:-:S07]  /*9460*/  MOV R0, UR4 ;  /* 0x0000000400007c02 */ /* 0x008fce0008000f00 */
.L_x_205:
[----:B-1----:R1:W2:Y:S02]  /*9470*/  SYNCS.PHASECHK.TRANS64.TRYWAIT P0, [R0+URZ], R3 ;  /* 0x00000003000075a7 */ /* 0x0022a400080011ff */
[----:B--2---:R-:W-:Y:S05]  /*9480*/  @!P0 NANOSLEEP.SYNCS 0x989680 ;  /* 0x009896800000895d */ /* 0x004fea0003900000 */
[----:B------:R-:W2:Y:S02]  /*9490*/  @!P0 SYNCS.PHASECHK.TRANS64 P0, [R0+URZ], R3 ;  /* 0x00000003000085a7 */ /* 0x000ea400080010ff */
[----:B--2---:R-:W-:Y:S05]  /*94a0*/  @!P0 BRA `(.L_x_205) ;  /* 0xfffffffc00f08947 */ /* 0x004fea000383ffff */
[----:B------:R-:W-:Y:S05]  /*94b0*/  BRA `(.L_x_206) ;  /* 0xffffff9400547947 */ /* 0x000fea000383ffff */
.L_x_49:
[----:B---3--:R-:W-:-:S07]  /*94c0*/  MOV R0, UR4 ;  /* 0x0000000400007c02 */ /* 0x008fce0008000f00 */
.L_x_207:
[----:B-1----:R1:W2:Y:S02]  /*94d0*/  SYNCS.PHASECHK.TRANS64.TRYWAIT P0, [R0+URZ], R3 ;  /* 0x00000003000075a7 */ /* 0x0022a400080011ff */
[----:B--2---:R-:W-:Y:S05]  /*94e0*/  @!P0 NANOSLEEP.SYNCS 0x989680 ;  /* 0x009896800000895d */ /* 0x004fea0003900000 */
[----:B------:R-:W2:Y:S02]  /*94f0*/  @!P0 SYNCS.PHASECHK.TRANS64 P0, [R0+URZ], R3 ;  /* 0x00000003000085a7 */ /* 0x000ea400080010ff */
[----:B--2---:R-:W-:Y:S05]  /*9500*/  @!P0 BRA `(.L_x_207) ;  /* 0xfffffffc00f08947 */ /* 0x004fea000383ffff */
[----:B------:R-:W-:Y:S05]  /*9510*/  BRA `(.L_x_208) ;  /* 0xffffff9400607947 */ /* 0x000fea000383ffff */
.L_x_50:
[----:B---3--:R-:W-:-:S07]  /*9520*/  MOV R0, UR4 ;  /* 0x0000000400007c02 */ /* 0x008fce0008000f00 */
.L_x_209:
[----:B-1----:R1:W2:Y:S02]  /*9530*/  SYNCS.PHASECHK.TRANS64.TRYWAIT P0, [R0+URZ], R3 ;  /* 0x00000003000075a7 */ /* 0x0022a400080011ff */
[----:B--2---:R-:W-:Y:S05]  /*9540*/  @!P0 NANOSLEEP.SYNCS 0x989680 ;  /* 0x009896800000895d */ /* 0x004fea0003900000 */
[----:B------:R-:W2:Y:S02]  /*9550*/  @!P0 SYNCS.PHASECHK.TRANS64 P0, [R0+URZ], R3 ;  /* 0x00000003000085a7 */ /* 0x000ea400080010ff */
[----:B--2---:R-:W-:Y:S05]  /*9560*/  @!P0 BRA `(.L_x_209) ;  /* 0xfffffffc00f08947 */ /* 0x004fea000383ffff */
[----:B------:R-:W-:Y:S05]  /*9570*/  BRA `(.L_x_210) ;  /* 0xffffff94006c7947 */ /* 0x000fea000383ffff */
.L_x_51:
[----:B---3--:R-:W-:-:S07]  /*9580*/  MOV R0, UR4 ;  /* 0x0000000400007c02 */ /* 0x008fce0008000f00 */
.L_x_211:
[----:B-1----:R1:W2:Y:S02]  /*9590*/  SYNCS.PHASECHK.TRANS64.TRYWAIT P0, [R0+URZ], R3 ;  /* 0x00000003000075a7 */ /* 0x0022a400080011ff */
[----:B--2---:R-:W-:Y:S05]  /*95a0*/  @!P0 NANOSLEEP.SYNCS 0x989680 ;  /* 0x009896800000895d */ /* 0x004fea0003900000 */
[----:B------:R-:W2:Y:S02]  /*95b0*/  @!P0 SYNCS.PHASECHK.TRANS64 P0, [R0+URZ], R3 ;  /* 0x00000003000085a7 */ /* 0x000ea400080010ff */
[----:B--2---:R-:W-:Y:S05]  /*95c0*/  @!P0 BRA `(.L_x_211) ;  /* 0xfffffffc00f08947 */ /* 0x004fea000383ffff */
[----:B------:R-:W-:Y:S05]  /*95d0*/  BRA `(.L_x_212) ;  /* 0xffffff9400787947 */ /* 0x000fea000383ffff */
.L_x_52:
[----:B---3--:R-:W-:-:S07]  /*95e0*/  MOV R0, UR4 ;  /* 0x0000000400007c02 */ /* 0x008fce0008000f00 */
.L_x_213:
[----:B-1----:R1:W2:Y:S02]  /*95f0*/  SYNCS.PHASECHK.TRANS64.TRYWAIT P0, [R0+URZ], R3 ;  /* 0x00000003000075a7 */ /* 0x0022a400080011ff */
[----:B--2---:R-:W-:Y:S05]  /*9600*/  @!P0 NANOSLEEP.SYNCS 0x989680 ;  /* 0x009896800000895d */ /* 0x004fea0003900000 */
[----:B------:R-:W2:Y:S02]  /*9610*/  @!P0 SYNCS.PHASECHK.TRANS64 P0, [R0+URZ], R3 ;  /* 0x00000003000085a7 */ /* 0x000ea400080010ff */
[----:B--2---:R-:W-:Y:S05]  /*9620*/  @!P0 BRA `(.L_x_213) ;  /* 0xfffffffc00f08947 */ /* 0x004fea000383ffff */
[----:B------:R-:W-:Y:S05]  /*9630*/  BRA `(.L_x_214) ;  /* 0xffffff9400847947 */ /* 0x000fea000383ffff */
.L_x_53:
[----:B---3--:R-:W-:-:S07]  /*9640*/  MOV R0, UR4 ;  /* 0x0000000400007c02 */ /* 0x008fce0008000f00 */
.L_x_215:
[----:B-1----:R1:W2:Y:S02]  /*9650*/  SYNCS.PHASECHK.TRANS64.TRYWAIT P0, [R0+URZ], R3 ;  /* 0x00000003000075a7 */ /* 0x0022a400080011ff */
[----:B--2---:R-:W-:Y:S05]  /*9660*/  @!P0 NANOSLEEP.SYNCS 0x989680 ;  /* 0x009896800000895d */ /* 0x004fea0003900000 */
[----:B------:R-:W2:Y:S02]  /*9670*/  @!P0 SYNCS.PHASECHK.TRANS64 P0, [R0+URZ], R3 ;  /* 0x00000003000085a7 */ /* 0x000ea400080010ff */
[----:B--2---:R-:W-:Y:S05]  /*9680*/  @!P0 BRA `(.L_x_215) ;  /* 0xfffffffc00f08947 */ /* 0x004fea000383ffff */
[----:B------:R-:W-:Y:S05]  /*9690*/  BRA `(.L_x_216) ;  /* 0xffffff9400907947 */ /* 0x000fea000383ffff */
.L_x_54:
[----:B---3--:R-:W-:-:S07]  /*96a0*/  MOV R0, UR4 ;  /* 0x0000000400007c02 */ /* 0x008fce0008000f00 */
.L_x_217:
[----:B-1----:R1:W2:Y:S02]  /*96b0*/  SYNCS.PHASECHK.TRANS64.TRYWAIT P0, [R0+URZ], R3 ;  /* 0x00000003000075a7 */ /* 0x0022a400080011ff */
[----:B--2---:R-:W-:Y:S05]  /*96c0*/  @!P0 NANOSLEEP.SYNCS 0x989680 ;  /* 0x009896800000895d */ /* 0x004fea0003900000 */
[----:B------:R-:W2:Y:S02]  /*96d0*/  @!P0 SYNCS.PHASECHK.TRANS64 P0, [R0+URZ], R3 ;  /* 0x00000003000085a7 */ /* 0x000ea400080010ff */
[----:B--2---:R-:W-:Y:S05]  /*96e0*/  @!P0 BRA `(.L_x_217) ;  /* 0xfffffffc00f08947 */ /* 0x004fea000383ffff */
[----:B------:R-:W-:Y:S05]  /*96f0*/  BRA `(.L_x_218) ;  /* 0xffffff94009c7947 */ /* 0x000fea000383ffff */
.L_x_55:
[----:B---3--:R-:W-:-:S07]  /*9700*/  MOV R0, UR4 ;  /* 0x0000000400007c02 */ /* 0x008fce0008000f00 */
.L_x_219:
[----:B-1----:R1:W2:Y:S02]  /*9710*/  SYNCS.PHASECHK.TRANS64.TRYWAIT P0, [R0+URZ], R3 ;  /* 0x00000003000075a7 */ /* 0x0022a400080011ff */
[----:B--2---:R-:W-:Y:S05]  /*9720*/  @!P0 NANOSLEEP.SYNCS 0x989680 ;  /* 0x009896800000895d */ /* 0x004fea0003900000 */
[----:B------:R-:W2:Y:S02]  /*9730*/  @!P0 SYNCS.PHASECHK.TRANS64 P0, [R0+URZ], R3 ;  /* 0x00000003000085a7 */ /* 0x000ea400080010ff */
[----:B--2---:R-:W-:Y:S05]  /*9740*/  @!P0 BRA `(.L_x_219) ;  /* 0xfffffffc00f08947 */ /* 0x004fea000383ffff */
[----:B------:R-:W-:Y:S05]  /*9750*/  BRA `(.L_x_220) ;  /* 0xffffff9400a87947 */ /* 0x000fea000383ffff */
.L_x_56:
[----:B---3--:R-:W-:-:S07]  /*9760*/  MOV R0, UR4 ;  /* 0x0000000400007c02 */ /* 0x008fce0008000f00 */
.L_x_221:
[----:B-1----:R1:W2:Y:S02]  /*9770*/  SYNCS.PHASECHK.TRANS64.TRYWAIT P0, [R0+URZ], R3 ;  /* 0x00000003000075a7 */ /* 0x0022a400080011ff */
[----:B--2---:R-:W-:Y:S05]  /*9780*/  @!P0 NANOSLEEP.SYNCS 0x989680 ;  /* 0x009896800000895d */ /* 0x004fea0003900000 */
[----:B------:R-:W2:Y:S02]  /*9790*/  @!P0 SYNCS.PHASECHK.TRANS64 P0, [R0+URZ], R3 ;  /* 0x00000003000085a7 */ /* 0x000ea400080010ff */
[----:B--2---:R-:W-:Y:S05]  /*97a0*/  @!P0 BRA `(.L_x_221) ;  /* 0xfffffffc00f08947 */ /* 0x004fea000383ffff */
[----:B------:R-:W-:Y:S05]  /*97b0*/  BRA `(.L_x_222) ;  /* 0xffffff9400b47947 */ /* 0x000fea000383ffff */
.L_x_57:
[----:B---3--:R-:W-:-:S07]  /*97c0*/  MOV R0, UR4 ;  /* 0x0000000400007c02 */ /* 0x008fce0008000f00 */
.L_x_223:
[----:B-1----:R1:W2:Y:S02]  /*97d0*/  SYNCS.PHASECHK.TRANS64.TRYWAIT P0, [R0+URZ], R3 ;  /* 0x00000003000075a7 */ /* 0x0022a400080011ff */
[----:B--2---:R-:W-:Y:S05]  /*97e0*/  @!P0 NANOSLEEP.SYNCS 0x989680 ;  /* 0x009896800000895d */ /* 0x004fea0003900000 */
[----:B------:R-:W2:Y:S02]  /*97f0*/  @!P0 SYNCS.PHASECHK.TRANS64 P0, [R0+URZ], R3 ;  /* 0x00000003000085a7 */ /* 0x000ea400080010ff */
[----:B--2---:R-:W-:Y:S05]  /*9800*/  @!P0 BRA `(.L_x_223) ;  /* 0xfffffffc00f08947 */ /* 0x004fea000383ffff */
[----:B------:R-:W-:Y:S05]  /*9810*/  BRA `(.L_x_224) ;  /* 0xffffff9400c07947 */ /* 0x000fea000383ffff */
.L_x_58:
[----:B---3--:R-:W-:-:S07]  /*9820*/  MOV R0, UR4 ;  /* 0x0000000400007c02 */ /* 0x008fce0008000f00 */
.L_x_225:
[----:B-1----:R1:W2:Y:S02]  /*9830*/  SYNCS.PHASECHK.TRANS64.TRYWAIT P0, [R0+URZ], R3 ;  /* 0x00000003000075a7 */ /* 0x0022a400080011ff */
[----:B--2---:R-:W-:Y:S05]  /*9840*/  @!P0 NANOSLEEP.SYNCS 0x989680 ;  /* 0x009896800000895d */ /* 0x004fea0003900000 */
[----:B------:R-:W2:Y:S02]  /*9850*/  @!P0 SYNCS.PHASECHK.TRANS64 P0, [R0+URZ], R3 ;  /* 0x00000003000085a7 */ /* 0x000ea400080010ff */
[----:B--2---:R-:W-:Y:S05]  /*9860*/  @!P0 BRA `(.L_x_225) ;  /* 0xfffffffc00f08947 */ /* 0x004fea000383ffff */
[----:B------:R-:W-:Y:S05]  /*9870*/  BRA `(.L_x_226) ;  /* 0xffffff9400cc7947 */ /* 0x000fea000383ffff */
.L_x_59:
[----:B---3--:R-:W-:-:S07]  /*9880*/  MOV R0, UR4 ;  /* 0x0000000400007c02 */ /* 0x008fce0008000f00 */
.L_x_227:
[----:B-1----:R1:W2:Y:S02]  /*9890*/  SYNCS.PHASECHK.TRANS64.TRYWAIT P0, [R0+URZ], R3 ;  /* 0x00000003000075a7 */ /* 0x0022a400080011ff */
[----:B--2---:R-:W-:Y:S05]  /*98a0*/  @!P0 NANOSLEEP.SYNCS 0x989680 ;  /* 0x009896800000895d */ /* 0x004fea0003900000 */
[----:B------:R-:W2:Y:S02]  /*98b0*/  @!P0 SYNCS.PHASECHK.TRANS64 P0, [R0+URZ], R3 ;  /* 0x00000003000085a7 */ /* 0x000ea400080010ff */
[----:B--2---:R-:W-:Y:S05]  /*98c0*/  @!P0 BRA `(.L_x_227) ;  /* 0xfffffffc00f08947 */ /* 0x004fea000383ffff */
[----:B------:R-:W-:Y:S05]  /*98d0*/  BRA `(.L_x_228) ;  /* 0xffffff9400d87947 */ /* 0x000fea000383ffff */
.L_x_62:
[----:B-1----:R1:W2:Y:S02]  /*98e0*/  SYNCS.PHASECHK.TRANS64.TRYWAIT P0, [R0+URZ+0x1b0], R4 ;  /* 0x0001b004000075a7 */ /* 0x0022a400080011ff */
[----:B--2---:R-:W-:Y:S05]  /*98f0*/  @!P0 NANOSLEEP.SYNCS 0x989680 ;  /* 0x009896800000895d */ /* 0x004fea0003900000 */
[----:B------:R-:W2:Y:S02]  /*9900*/  @!P0 SYNCS.PHASECHK.TRANS64 P0, [R0+URZ+0x1b0], R4 ;  /* 0x0001b004000085a7 */ /* 0x000ea400080010ff */
[----:B--2---:R-:W-:Y:S05]  /*9910*/  @!P0 BRA `(.L_x_62) ;  /* 0xfffffffc00f08947 */ /* 0x004fea000383ffff */
[----:B------:R-:W-:Y:S05]  /*9920*/  BRA `(.L_x_229) ;  /* 0xffffff9800387947 */ /* 0x000fea000383ffff */
.L_x_63:
[----:B------:R-:W-:-:S07]  /*9930*/  MOV R0, UR5 ;  /* 0x0000000500007c02 */ /* 0x000fce0008000f00 */
.L_x_230:
[----:B-1----:R1:W2:Y:S02]  /*9940*/  SYNCS.PHASECHK.TRANS64.TRYWAIT P0, [R0+URZ+0x160], R5 ;  /* 0x00016005000075a7 */ /* 0x0022a400080011ff */
[----:B--2---:R-:W-:Y:S05]  /*9950*/  @!P0 NANOSLEEP.SYNCS 0x989680 ;  /* 0x009896800000895d */ /* 0x004fea0003900000 */
[----:B------:R-:W2:Y:S02]  /*9960*/  @!P0 SYNCS.PHASECHK.TRANS64 P0, [R0+URZ+0x160], R5 ;  /* 0x00016005000085a7 */ /* 0x000ea400080010ff */
[----:B--2---:R-:W-:Y:S05]  /*9970*/  @!P0 BRA `(.L_x_230) ;  /* 0xfffffffc00f08947 */ /* 0x004fea000383ffff */
[----:B------:R-:W-:Y:S05]  /*9980*/  BRA `(.L_x_231) ;  /* 0xffffff9800487947 */ /* 0x000fea000383ffff */
.L_x_64:
[----:B-1----:R1:W2:Y:S02]  /*9990*/  SYNCS.PHASECHK.TRANS64.TRYWAIT P1, [R0+URZ+0x150], R4 ;  /* 0x00015004000075a7 */ /* 0x0022a400080211ff */
[----:B--2---:R-:W-:Y:S05]  /*99a0*/  @!P1 NANOSLEEP.SYNCS 0x989680 ;  /* 0x009896800000995d */ /* 0x004fea0003900000 */
[----:B------:R-:W2:Y:S02]  /*99b0*/  @!P1 SYNCS.PHASECHK.TRANS64 P1, [R0+URZ+0x150], R4 ;  /* 0x00015004000095a7 */ /* 0x000ea400080210ff */
[----:B--2---:R-:W-:Y:S05]  /*99c0*/  @!P1 BRA `(.L_x_64) ;  /* 0xfffffffc00f09947 */ /* 0x004fea000383ffff */
[----:B------:R-:W-:Y:S05]  /*99d0*/  BRA `(.L_x_232) ;  /* 0xffffff9800787947 */ /* 0x000fea000383ffff */
.L_x_67:
[----:B------:R-:W-:-:S07]  /*99e0*/  MOV R0, UR5 ;  /* 0x0000000500007c02 */ /* 0x000fce0008000f00 */
.L_x_233:
[----:B-1----:R1:W2:Y:S02]  /*99f0*/  SYNCS.PHASECHK.TRANS64.TRYWAIT P0, [R0+URZ+0x160], R2 ;  /* 0x00016002000075a7 */ /* 0x0022a400080011ff */
[----:B--2---:R-:W-:Y:S05]  /*9a00*/  @!P0 NANOSLEEP.SYNCS 0x989680 ;  /* 0x009896800000895d */ /* 0x004fea0003900000 */
[----:B------:R-:W2:Y:S02]  /*9a10*/  @!P0 SYNCS.PHASECHK.TRANS64 P0, [R0+URZ+0x160], R2 ;  /* 0x00016002000085a7 */ /* 0x000ea400080010ff */
[----:B--2---:R-:W-:Y:S05]  /*9a20*/  @!P0 BRA `(.L_x_233) ;  /* 0xfffffffc00f08947 */ /* 0x004fea000383ffff */
[----:B------:R-:W-:Y:S05]  /*9a30*/  BRA `(.L_x_66) ;  /* 0xffffff9800cc7947 */ /* 0x000fea000383ffff */
.L_x_76:
[----:B-1----:R-:W-:-:S04]  /*9a40*/  MOV R4, UR7 ;  /* 0x0000000700047c02 */ /* 0x002fc80008000f00 */
[----:B------:R1:W2:Y:S03]  /*9a50*/  SYNCS.PHASECHK.TRANS64.TRYWAIT P0, [R4+URZ+0x8], R5 ;  /* 0x00000805040075a7 */ /* 0x0002a600080011ff */
[----:B--2---:R-:W-:Y:S05]  /*9a60*/  @!P0 NANOSLEEP.SYNCS 0x989680 ;  /* 0x009896800000895d */ /* 0x004fea0003900000 */
[----:B------:R-:W2:Y:S02]  /*9a70*/  @!P0 SYNCS.PHASECHK.TRANS64 P0, [R4+URZ+0x8], R5 ;  /* 0x00000805040085a7 */ /* 0x000ea400080010ff */
[----:B--2---:R-:W-:Y:S05]  /*9a80*/  @!P0 BRA `(.L_x_76) ;  /* 0xfffffffc00ec8947 */ /* 0x004fea000383ffff */
[----:B------:R-:W-:Y:S05]  /*9a90*/  BRA `(.L_x_75) ;  /* 0xffffff9c00807947 */ /* 0x000fea000383ffff */
.L_x_78:
[----:B------:R-:W-:Y:S01]  /*9aa0*/  BSSY B0, `(.L_x_234) ;  /* 0x0000006000007945 */ /* 0x000fe20003800000 */
[----:B------:R-:W-:-:S07]  /*9ab0*/  MOV R15, 0xffffffff ;  /* 0xffffffff000f7802 */ /* 0x000fce0000000f00 */
[----:B-1---5:R-:W-:Y:S05]  /*9ac0*/  WARPSYNC.COLLECTIVE R15, `(.L_x_235) ;  /* 0x000000000f0c7348 */ /* 0x022fea0003c00000 */
[----:B------:R-:W-:Y:S02]  /*9ad0*/  ELECT P6, UR79, PT ;  /* 0x00000000004f782f */ /* 0x000fe400038c0000 */
[----:B------:R-:W-:Y:S01]  /*9ae0*/  MOV R14, UR79 ;  /* 0x0000004f000e7c02 */ /* 0x000fe20008000f00 */
[----:B-1---5:R-:W-:Y:S10]  /*9af0*/  ENDCOLLECTIVE ;  /* 0x000000000000791b */ /* 0x022ff40003800000 */
.L_x_235:
[----:B------:R-:W-:Y:S05]  /*9b00*/  BSYNC B0 ;  /* 0x0000000000007941 */ /* 0x000fea0003800000 */
.L_x_234:
[----:B------:R-:W-:Y:S05]  /*9b10*/  BRA `(.L_x_236) ;  /* 0xffffff9c00b07947 */ /* 0x000fea000383ffff */
.L_x_80:
[----:B-1----:R-:W-:-:S04]  /*9b20*/  MOV R2, UR7 ;  /* 0x0000000700027c02 */ /* 0x002fc80008000f00 */
[----:B------:R1:W2:Y:S03]  /*9b30*/  SYNCS.PHASECHK.TRANS64.TRYWAIT P0, [R2+URZ+0x8], R3 ;  /* 0x00000803020075a7 */ /* 0x0002a600080011ff */
[----:B--2---:R-:W-:Y:S05]  /*9b40*/  @!P0 NANOSLEEP.SYNCS 0x989680 ;  /* 0x009896800000895d */ /* 0x004fea0003900000 */
[----:B------:R-:W2:Y:S02]  /*9b50*/  @!P0 SYNCS.PHASECHK.TRANS64 P0, [R2+URZ+0x8], R3 ;  /* 0x00000803020085a7 */ /* 0x000ea400080010ff */
[----:B--2---:R-:W-:Y:S05]  /*9b60*/  @!P0 BRA `(.L_x_80) ;  /* 0xfffffffc00ec8947 */ /* 0x004fea000383ffff */
[----:B------:R-:W-:Y:S05]  /*9b70*/  BRA `(.L_x_79) ;  /* 0xffffff9c00b47947 */ /* 0x000fea000383ffff */
.L_x_81:
[----:B-1----:R1:W2:Y:S02]  /*9b80*/  SYNCS.PHASECHK.TRANS64.TRYWAIT P0, [R0+URZ+0x150], R4 ;  /* 0x00015004000075a7 */ /* 0x0022a400080011ff */
[----:B--2---:R-:W-:Y:S05]  /*9b90*/  @!P0 NANOSLEEP.SYNCS 0x989680 ;  /* 0x009896800000895d */ /* 0x004fea0003900000 */
[----:B------:R-:W2:Y:S02]  /*9ba0*/  @!P0 SYNCS.PHASECHK.TRANS64 P0, [R0+URZ+0x150], R4 ;  /* 0x00015004000085a7 */ /* 0x000ea400080010ff */
[----:B--2---:R-:W-:Y:S05]  /*9bb0*/  @!P0 BRA `(.L_x_81) ;  /* 0xfffffffc00f08947 */ /* 0x004fea000383ffff */
[----:B------:R-:W-:Y:S05]  /*9bc0*/  BRA `(.L_x_237) ;  /* 0xffffffa000a07947 */ /* 0x000fea000383ffff */
.L_x_83:
[----:B------:R-:W-:-:S07]  /*9bd0*/  MOV R0, UR9 ;  /* 0x0000000900007c02 */ /* 0x000fce0008000f00 */
.L_x_238:
[----:B-1----:R1:W2:Y:S02]  /*9be0*/  SYNCS.PHASECHK.TRANS64.TRYWAIT P0, [R0+URZ+0x190], R4 ;  /* 0x00019004000075a7 */ /* 0x0022a400080011ff */
[----:B--2---:R-:W-:Y:S05]  /*9bf0*/  @!P0 NANOSLEEP.SYNCS 0x989680 ;  /* 0x009896800000895d */ /* 0x004fea0003900000 */
[----:B------:R-:W2:Y:S02]  /*9c00*/  @!P0 SYNCS.PHASECHK.TRANS64 P0, [R0+URZ+0x190], R4 ;  /* 0x00019004000085a7 */ /* 0x000ea400080010ff */
[----:B--2---:R-:W-:Y:S05]  /*9c10*/  @!P0 BRA `(.L_x_238) ;  /* 0xfffffffc00f08947 */ /* 0x004fea000383ffff */
[----:B------:R-:W-:Y:S05]  /*9c20*/  BRA `(.L_x_239) ;  /* 0xffffffa000ec7947 */ /* 0x000fea000383ffff */
.L_x_86:
[----:B------:R-:W-:Y:S07]  /*9c30*/  MOV R0, UR8 ;  /* 0x0000000800007c02 */ /* 0x000fee0008000f00 */
.L_x_240:
[----:B-1----:R1:W2:Y:S02]  /*9c40*/  SYNCS.PHASECHK.TRANS64.TRYWAIT P0, [R0+URZ], R4 ;  /* 0x00000004000075a7 */ /* 0x0022a400080011ff */
[----:B--2---:R-:W-:Y:S05]  /*9c50*/  @!P0 NANOSLEEP.SYNCS 0x989680 ;  /* 0x009896800000895d */ /* 0x004fea0003900000 */
[----:B------:R-:W2:Y:S02]  /*9c60*/  @!P0 SYNCS.PHASECHK.TRANS64 P0, [R0+URZ], R4 ;  /* 0x00000004000085a7 */ /* 0x000ea400080010ff */
[----:B--2---:R-:W-:Y:S05]  /*9c70*/  @!P0 BRA `(.L_x_240) ;  /* 0xfffffffc00f08947 */ /* 0x004fea000383ffff */
[----:B------:R-:W-:Y:S05]  /*9c80*/  BRA `(.L_x_85) ;  /* 0xffffffa400007947 */ /* 0x000fea000383ffff */
.L_x_90:
[----:B-1----:R-:W-:-:S07]  /*9c90*/  MOV R0, UR8 ;  /* 0x0000000800007c02 */ /* 0x002fce0008000f00 */
.L_x_241:
[----:B-1----:R1:W2:Y:S02]  /*9ca0*/  SYNCS.PHASECHK.TRANS64.TRYWAIT P0, [R0+URZ], R2 ;  /* 0x00000002000075a7 */ /* 0x0022a400080011ff */
[----:B--2---:R-:W-:Y:S05]  /*9cb0*/  @!P0 NANOSLEEP.SYNCS 0x989680 ;  /* 0x009896800000895d */ /* 0x004fea0003900000 */
[----:B------:R-:W2:Y:S02]  /*9cc0*/  @!P0 SYNCS.PHASECHK.TRANS64 P0, [R0+URZ], R2 ;  /* 0x00000002000085a7 */ /* 0x000ea400080010ff */
[----:B--2---:R-:W-:Y:S05]  /*9cd0*/  @!P0 BRA `(.L_x_241) ;  /* 0xfffffffc00f08947 */ /* 0x004fea000383ffff */
[----:B------:R-:W-:Y:S05]  /*9ce0*/  BRA `(.L_x_242) ;  /* 0xffffffa400f47947 */ /* 0x000fea000383ffff */
.L_x_91:
[----:B------:R-:W-:-:S07]  /*9cf0*/  MOV R0, UR8 ;  /* 0x0000000800007c02 */ /* 0x000fce0008000f00 */
.L_x_243:
[----:B-1----:R1:W2:Y:S02]  /*9d00*/  SYNCS.PHASECHK.TRANS64.TRYWAIT P0, [R0+URZ], R3 ;  /* 0x00000003000075a7 */ /* 0x0022a400080011ff */
[----:B--2---:R-:W-:Y:S05]  /*9d10*/  @!P0 NANOSLEEP.SYNCS 0x989680 ;  /* 0x009896800000895d */ /* 0x004fea0003900000 */
[----:B------:R-:W2:Y:S02]  /*9d20*/  @!P0 SYNCS.PHASECHK.TRANS64 P0, [R0+URZ], R3 ;  /* 0x00000003000085a7 */ /* 0x000ea400080010ff */
[----:B--2---:R-:W-:Y:S05]  /*9d30*/  @!P0 BRA `(.L_x_243) ;  /* 0xfffffffc00f08947 */ /* 0x004fea000383ffff */
[----:B------:R-:W-:Y:S05]  /*9d40*/  BRA `(.L_x_244) ;  /* 0xffffffa800007947 */ /* 0x000fea000383ffff */
.L_x_92:
[----:B------:R-:W-:-:S07]  /*9d50*/  MOV R0, UR8 ;  /* 0x0000000800007c02 */ /* 0x000fce0008000f00 */
.L_x_245:
[----:B-1----:R1:W2:Y:S02]  /*9d60*/  SYNCS.PHASECHK.TRANS64.TRYWAIT P0, [R0+URZ], R3 ;  /* 0x00000003000075a7 */ /* 0x0022a400080011ff */
[----:B--2---:R-:W-:Y:S05]  /*9d70*/  @!P0 NANOSLEEP.SYNCS 0x989680 ;  /* 0x009896800000895d */ /* 0x004fea0003900000 */
[----:B------:R-:W2:Y:S02]  /*9d80*/  @!P0 SYNCS.PHASECHK.TRANS64 P0, [R0+URZ], R3 ;  /* 0x00000003000085a7 */ /* 0x000ea400080010ff */
[----:B--2---:R-:W-:Y:S05]  /*9d90*/  @!P0 BRA `(.L_x_245) ;  /* 0xfffffffc00f08947 */ /* 0x004fea000383ffff */
[----:B------:R-:W-:Y:S05]  /*9da0*/  BRA `(.L_x_246) ;  /* 0xffffffa8000c7947 */ /* 0x000fea000383ffff */
.L_x_95:
[----:B------:R-:W-:-:S07]  /*9db0*/  MOV R0, UR7 ;  /* 0x0000000700007c02 */ /* 0x000fce0008000f00 */
.L_x_247:
[----:B-1----:R1:W2:Y:S02]  /*9dc0*/  SYNCS.PHASECHK.TRANS64.TRYWAIT P1, [R0+URZ+0x1d0], R2 ;  /* 0x0001d002000075a7 */ /* 0x0022a400080211ff */
[----:B--2---:R-:W-:Y:S05]  /*9dd0*/  @!P1 NANOSLEEP.SYNCS 0x989680 ;  /* 0x009896800000995d */ /* 0x004fea0003900000 */
[----:B------:R-:W2:Y:S02]  /*9de0*/  @!P1 SYNCS.PHASECHK.TRANS64 P1, [R0+URZ+0x1d0], R2 ;  /* 0x0001d002000095a7 */ /* 0x000ea400080210ff */
[----:B--2---:R-:W-:Y:S05]  /*9df0*/  @!P1 BRA `(.L_x_247) ;  /* 0xfffffffc00f09947 */ /* 0x004fea000383ffff */
[----:B------:R-:W-:Y:S05]  /*9e00*/  BRA `(.L_x_248) ;  /* 0xffffffa800587947 */ /* 0x000fea000383ffff */
.L_x_100:
[----:B--2---:R2:W4:Y:S02]  /*9e10*/  SYNCS.PHASECHK.TRANS64.TRYWAIT P0, [R0+URZ+0x150], R2 ;  /* 0x00015002000075a7 */ /* 0x00452400080011ff */
[----:B----4-:R-:W-:Y:S05]  /*9e20*/  @!P0 NANOSLEEP.SYNCS 0x989680 ;  /* 0x009896800000895d */ /* 0x010fea0003900000 */
[----:B------:R-:W4:Y:S02]  /*9e30*/  @!P0 SYNCS.PHASECHK.TRANS64 P0, [R0+URZ+0x150], R2 ;  /* 0x00015002000085a7 */ /* 0x000f2400080010ff */
[----:B----4-:R-:W-:Y:S05]  /*9e40*/  @!P0 BRA `(.L_x_100) ;  /* 0xfffffffc00f08947 */ /* 0x010fea000383ffff */
[----:B------:R-:W-:Y:S05]  /*9e50*/  BRA `(.L_x_249) ;  /* 0xffffffac00587947 */ /* 0x000fea000383ffff */
.L_x_103:
[----:B------:R-:W-:Y:S07]  /*9e60*/  MOV R0, UR13 ;  /* 0x0000000d00007c02 */ /* 0x000fee0008000f00 */
.L_x_250:
[----:B--2---:R2:W4:Y:S02]  /*9e70*/  SYNCS.PHASECHK.TRANS64.TRYWAIT P0, [R0+URZ+0x148], R2 ;  /* 0x00014802000075a7 */ /* 0x00452400080011ff */
[----:B----4-:R-:W-:Y:S05]  /*9e80*/  @!P0 NANOSLEEP.SYNCS 0x989680 ;  /* 0x009896800000895d */ /* 0x010fea0003900000 */
[----:B------:R-:W4:Y:S02]  /*9e90*/  @!P0 SYNCS.PHASECHK.TRANS64 P0, [R0+URZ+0x148], R2 ;  /* 0x00014802000085a7 */ /* 0x000f2400080010ff */
[----:B----4-:R-:W-:Y:S05]  /*9ea0*/  @!P0 BRA `(.L_x_250) ;  /* 0xfffffffc00f08947 */ /* 0x010fea000383ffff */
[----:B------:R-:W-:Y:S05]  /*9eb0*/  BRA `(.L_x_102) ;  /* 0xffffffb000387947 */ /* 0x000fea000383ffff */
.L_x_106:
[----:B------:R-:W-:Y:S07]  /*9ec0*/  MOV R0, UR16 ;  /* 0x0000001000007c02 */ /* 0x000fee0008000f00 */
.L_x_251:
[----:B-1----:R1:W2:Y:S02]  /*9ed0*/  SYNCS.PHASECHK.TRANS64.TRYWAIT P0, [R0+URZ+0x128], R9 ;  /* 0x00012809000075a7 */ /* 0x0022a400080011ff */
[----:B--2---:R-:W-:Y:S05]  /*9ee0*/  @!P0 NANOSLEEP.SYNCS 0x989680 ;  /* 0x009896800000895d */ /* 0x004fea0003900000 */
[----:B------:R-:W2:Y:S02]  /*9ef0*/  @!P0 SYNCS.PHASECHK.TRANS64 P0, [R0+URZ+0x128], R9 ;  /* 0x00012809000085a7 */ /* 0x000ea400080010ff */
[----:B--2---:R-:W-:Y:S05]  /*9f00*/  @!P0 BRA `(.L_x_251) ;  /* 0xfffffffc00f08947 */ /* 0x004fea000383ffff */
[----:B------:R-:W-:Y:S05]  /*9f10*/  BRA `(.L_x_252) ;  /* 0xffffffb000b07947 */ /* 0x000fea000383ffff */
.L_x_107:
[----:B------:R-:W-:Y:S07]  /*9f20*/  MOV R0, UR14 ;  /* 0x0000000e00007c02 */ /* 0x000fee0008000f00 */
.L_x_253:
[----:B-1----:R1:W2:Y:S02]  /*9f30*/  SYNCS.PHASECHK.TRANS64.TRYWAIT P0, [R0+URZ+0x128], R23 ;  /* 0x00012817000075a7 */ /* 0x0022a400080011ff */
[----:B--2---:R-:W-:Y:S05]  /*9f40*/  @!P0 NANOSLEEP.SYNCS 0x989680 ;  /* 0x009896800000895d */ /* 0x004fea0003900000 */
[----:B------:R-:W2:Y:S02]  /*9f50*/  @!P0 SYNCS.PHASECHK.TRANS64 P0, [R0+URZ+0x128], R23 ;  /* 0x00012817000085a7 */ /* 0x000ea400080010ff */
[----:B--2---:R-:W-:Y:S05]  /*9f60*/  @!P0 BRA `(.L_x_253) ;  /* 0xfffffffc00f08947 */ /* 0x004fea000383ffff */
[----:B------:R-:W-:Y:S05]  /*9f70*/  BRA `(.L_x_254) ;  /* 0xffffffb4006c7947 */ /* 0x000fea000383ffff */
.L_x_109:
[----:B------:R-:W-:-:S07]  /*9f80*/  MOV R0, UR4 ;  /* 0x0000000400007c02 */ /* 0x000fce0008000f00 */
.L_x_255:
[----:B-1----:R1:W4:Y:S02]  /*9f90*/  SYNCS.PHASECHK.TRANS64.TRYWAIT P0, [R0+URZ], R2 ;  /* 0x00000002000075a7 */ /* 0x00232400080011ff */
[----:B----4-:R-:W-:Y:S05]  /*9fa0*/  @!P0 NANOSLEEP.SYNCS 0x989680 ;  /* 0x009896800000895d */ /* 0x010fea0003900000 */
[----:B------:R-:W4:Y:S02]  /*9fb0*/  @!P0 SYNCS.PHASECHK.TRANS64 P0, [R0+URZ], R2 ;  /* 0x00000002000085a7 */ /* 0x000f2400080010ff */
[----:B----4-:R-:W-:Y:S05]  /*9fc0*/  @!P0 BRA `(.L_x_255) ;  /* 0xfffffffc00f08947 */ /* 0x010fea000383ffff */
[----:B------:R-:W-:Y:S05]  /*9fd0*/  BRA `(.L_x_256) ;  /* 0xffffffb800147947 */ /* 0x000fea000383ffff */
.L_x_110:
[----:B------:R-:W-:-:S07]  /*9fe0*/  MOV R0, UR4 ;  /* 0x0000000400007c02 */ /* 0x000fce0008000f00 */
.L_x_257:
[----:B-1----:R1:W4:Y:S02]  /*9ff0*/  SYNCS.PHASECHK.TRANS64.TRYWAIT P0, [R0+URZ], R2 ;  /* 0x00000002000075a7 */ /* 0x00232400080011ff */
[----:B----4-:R-:W-:Y:S05]  /*a000*/  @!P0 NANOSLEEP.SYNCS 0x989680 ;  /* 0x009896800000895d */ /* 0x010fea0003900000 */
[----:B------:R-:W4:Y:S02]  /*a010*/  @!P0 SYNCS.PHASECHK.TRANS64 P0, [R0+URZ], R2 ;  /* 0x00000002000085a7 */ /* 0x000f2400080010ff */
[----:B----4-:R-:W-:Y:S05]  /*a020*/  @!P0 BRA `(.L_x_257) ;  /* 0xfffffffc00f08947 */ /* 0x010fea000383ffff */
[----:B------:R-:W-:Y:S05]  /*a030*/  BRA `(.L_x_258) ;  /* 0xffffffb800207947 */ /* 0x000fea000383ffff */
.L_x_112:
[----:B-1----:R1:W2:Y:S02]  /*a040*/  SYNCS.PHASECHK.TRANS64.TRYWAIT P0, [R0+URZ+0x150], R2 ;  /* 0x00015002000075a7 */ /* 0x0022a400080011ff */
[----:B--2---:R-:W-:Y:S05]  /*a050*/  @!P0 NANOSLEEP.SYNCS 0x989680 ;  /* 0x009896800000895d */ /* 0x004fea0003900000 */
[----:B------:R-:W2:Y:S02]  /*a060*/  @!P0 SYNCS.PHASECHK.TRANS64 P0, [R0+URZ+0x150], R2 ;  /* 0x00015002000085a7 */ /* 0x000ea400080010ff */
[----:B--2---:R-:W-:Y:S05]  /*a070*/  @!P0 BRA `(.L_x_112) ;  /* 0xfffffffc00f08947 */ /* 0x004fea000383ffff */
[----:B------:R-:W-:Y:S05]  /*a080*/  BRA `(.L_x_259) ;  /* 0xffffffb800e87947 */ /* 0x000fea000383ffff */
.L_x_126:
[----:B-1----:R1:W2:Y:S02]  /*a090*/  SYNCS.PHASECHK.TRANS64.TRYWAIT P0, [R5+URZ+0x110], R0 ;  /* 0x00011000050075a7 */ /* 0x0022a400080011ff */
[----:B--2---:R-:W-:Y:S05]  /*a0a0*/  @!P0 NANOSLEEP.SYNCS 0x989680 ;  /* 0x009896800000895d */ /* 0x004fea0003900000 */
[----:B------:R-:W2:Y:S02]  /*a0b0*/  @!P0 SYNCS.PHASECHK.TRANS64 P0, [R5+URZ+0x110], R0 ;  /* 0x00011000050085a7 */ /* 0x000ea400080010ff */
[----:B--2---:R-:W-:Y:S05]  /*a0c0*/  @!P0 BRA `(.L_x_126) ;  /* 0xfffffffc00f08947 */ /* 0x004fea000383ffff */
[----:B------:R-:W-:Y:S05]  /*a0d0*/  BRA `(.L_x_125) ;  /* 0xffffffc800707947 */ /* 0x000fea000383ffff */
.L_x_129:
[----:B--2---:R2:W1:Y:S02]  /*a0e0*/  SYNCS.PHASECHK.TRANS64.TRYWAIT P0, [R46+URZ+0x170], R0 ;  /* 0x000170002e0075a7 */ /* 0x00446400080011ff */
[----:B-1----:R-:W-:Y:S05]  /*a0f0*/  @!P0 NANOSLEEP.SYNCS 0x989680 ;  /* 0x009896800000895d */ /* 0x002fea0003900000 */
[----:B------:R-:W1:Y:S02]  /*a100*/  @!P0 SYNCS.PHASECHK.TRANS64 P0, [R46+URZ+0x170], R0 ;  /* 0x000170002e0085a7 */ /* 0x000e6400080010ff */
[----:B-1----:R-:W-:Y:S05]  /*a110*/  @!P0 BRA `(.L_x_129) ;  /* 0xfffffffc00f08947 */ /* 0x002fea000383ffff */
[----:B------:R-:W-:Y:S05]  /*a120*/  BRA `(.L_x_128) ;  /* 0xffffffc800bc7947 */ /* 0x000fea000383ffff */
        .weak           $__internal_0_$__cuda_sm10x_tcgen05_guardrail_trap_col_being_dealloced_not_returned_by_alloc
        .type           $__internal_0_$__cuda_sm10x_tcgen05_guardrail_trap_col_being_dealloced_not_returned_by_alloc,@function
        .size           $__internal_0_$__cuda_sm10x_tcgen05_guardrail_trap_col_being_dealloced_not_returned_by_alloc,($__internal_1_$__cuda_sm10x_tcgen05_guardrail_trap_phase_invalid_during_alloc - $__internal_0_$__cuda_sm10x_tcgen05_guardrail_trap_col_being_dealloced_not_returned_by_alloc)
$__internal_0_$__cuda_sm10x_tcgen05_guardrail_trap_col_being_dealloced_not_returned_by_alloc:
[----:B------:R-:W-:Y:S05]  /*a130*/  BPT.TRAP 0x1 ;  /* 0x000000040000795c */ /* 0x000fea0000300000 */
[----:B------:R-:W-:-:S04]  /*a140*/  HFMA2 R3, -RZ, RZ, 0, 0 ;  /* 0x00000000ff037431 */ /* 0x000fc800000001ff */
[----:B------:R-:W-:Y:S05]  /*a150*/  RET.REL.NODEC R2 `(_ZN7cutlass13device_kernelINS_4gemm6kernel13GemmUniversalIN4cute5tupleIJiiiiEEENS1_10collective13CollectiveMmaINS1_35MainloopSm100TmaUmmaWarpSpecializedILi17ELi2ELi4ENS5_IJNS4_1CILi2EEENSA_ILi1EEESC_EEEEENS5_IJNSA_ILi128EEENSA_ILi64EEESG_EEENS_6half_tENS5_IJlSC_lEEESI_SJ_NS4_8TiledMMAINS4_8MMA_AtomIJNS4_26SM100_MMA_F16BF16_2x1SM_SSISI_SI_fLi128ELi64ELNS4_4UMMA5MajorE0ELSO_0ELNSN_7ScaleInE0ELSP_0EEEEEENS4_6LayoutINS5_IJSC_SC_SC_EEENS5_IJNSA_ILi0EEESU_SU_EEEEENS5_IJNS4_10UnderscoreESX_SX_EEEEENS4_18SM100_TMA_2SM_LOADENS4_14ComposedLayoutINS4_7SwizzleILi3ELi4ELi3EEENS4_18smem_ptr_flag_bitsILi16EEENSS_INS5_IJNSA_ILi8EEESG_EEENS5_IJSG_SC_EEEEEEEvNS4_8identityES10_S1A_vS1B_EENS_8epilogue10collective18CollectiveEpilogueINS1D_23Sm100TmaWarpSpecializedILi3ELi2ELi16ELb1ELb0EEEJNS5_IJSG_SG_SG_EEENS5_IJNSS_ISG_SC_EENSS_INS5_IJNSA_ILi16EEESB_EEENS5_IJSC_NSA_ILi32EEEEEEEEEEESI_SJ_SI_SJ_NS1D_6fusion15FusionCallbacksIS1H_NS1Q_13LinCombEltActINS1D_6thread7SigmoidESI_fSI_fLNS_15FloatRoundStyleE2EEES1I_S1P_JEEENS4_5SM1004TMEM4LOAD26SM100_TMEM_LOAD_32dp32b16xENS4_13SM90_TMA_LOADENS11_INS12_ILi1ELi4ELi3EEES15_NSS_INS5_IJS16_S1K_EEENS5_IJS1K_SC_EEEEEEENS4_39AutoVectorizingCopyWithAssumedAlignmentILi128EEENS4_14SM90_TMA_STOREES27_S29_S29_EEEvvEEEEvNT_6ParamsE) ;  /* 0xffffff5c02a87950 */ /* 0x000fea0003c3ffff */
        .weak           $__internal_1_$__cuda_sm10x_tcgen05_guardrail_trap_phase_invalid_during_alloc
        .type           $__internal_1_$__cuda_sm10x_tcgen05_guardrail_trap_phase_invalid_during_alloc,@function
        .size           $__internal_1_$__cuda_sm10x_tcgen05_guardrail_trap_phase_invalid_during_alloc,($__internal_2_$__cuda_sm10x_tcgen05_guardrail_trap_unallocated_columns_being_dealloced - $__internal_1_$__cuda_sm10x_tcgen05_guardrail_trap_phase_invalid_during_alloc)
$__internal_1_$__cuda_sm10x_tcgen05_guardrail_trap_phase_invalid_during_alloc:
[----:B------:R-:W-:Y:S05]  /*a160*/  BPT.TRAP 0x1 ;  /* 0x000000040000795c */ /* 0x000fea0000300000 */
[----:B------:R-:W-:-:S04]  /*a170*/  MOV R3, 0x0 ;  /* 0x0000000000037802 */ /* 0x000fc80000000f00 */
[----:B------:R-:W-:Y:S05]  /*a180*/  RET.REL.NODEC R2 `(_ZN7cutlass13device_kernelINS_4gemm6kernel13GemmUniversalIN4cute5tupleIJiiiiEEENS1_10collective13CollectiveMmaINS1_35MainloopSm100TmaUmmaWarpSpecializedILi17ELi2ELi4ENS5_IJNS4_1CILi2EEENSA_ILi1EEESC_EEEEENS5_IJNSA_ILi128EEENSA_ILi64EEESG_EEENS_6half_tENS5_IJlSC_lEEESI_SJ_NS4_8TiledMMAINS4_8MMA_AtomIJNS4_26SM100_MMA_F16BF16_2x1SM_SSISI_SI_fLi128ELi64ELNS4_4UMMA5MajorE0ELSO_0ELNSN_7ScaleInE0ELSP_0EEEEEENS4_6LayoutINS5_IJSC_SC_SC_EEENS5_IJNSA_ILi0EEESU_SU_EEEEENS5_IJNS4_10UnderscoreESX_SX_EEEEENS4_18SM100_TMA_2SM_LOADENS4_14ComposedLayoutINS4_7SwizzleILi3ELi4ELi3EEENS4_18smem_ptr_flag_bitsILi16EEENSS_INS5_IJNSA_ILi8EEESG_EEENS5_IJSG_SC_EEEEEEEvNS4_8identityES10_S1A_vS1B_EENS_8epilogue10collective18CollectiveEpilogueINS1D_23Sm100TmaWarpSpecializedILi3ELi2ELi16ELb1ELb0EEEJNS5_IJSG_SG_SG_EEENS5_IJNSS_ISG_SC_EENSS_INS5_IJNSA_ILi16EEESB_EEENS5_IJSC_NSA_ILi32EEEEEEEEEEESI_SJ_SI_SJ_NS1D_6fusion15FusionCallbacksIS1H_NS1Q_13LinCombEltActINS1D_6thread7SigmoidESI_fSI_fLNS_15FloatRoundStyleE2EEES1I_S1P_JEEENS4_5SM1004TMEM4LOAD26SM100_TMEM_LOAD_32dp32b16xENS4_13SM90_TMA_LOADENS11_INS12_ILi1ELi4ELi3EEES15_NSS_INS5_IJS16_S1K_EEENS5_IJS1K_SC_EEEEEEENS4_39AutoVectorizingCopyWithAssumedAlignmentILi128EEENS4_14SM90_TMA_STOREES27_S29_S29_EEEvvEEEEvNT_6ParamsE) ;  /* 0xffffff5c029c7950 */ /* 0x000fea0003c3ffff */
        .weak           $__internal_2_$__cuda_sm10x_tcgen05_guardrail_trap_unallocated_columns_being_dealloced
        .type           $__internal_2_$__cuda_sm10x_tcgen05_guardrail_trap_unallocated_columns_being_dealloced,@function
        .size           $__internal_2_$__cuda_sm10x_tcgen05_guardrail_trap_unallocated_columns_being_dealloced,($__internal_3_$__cuda_sm20_rcp_rn_f32_slowpath - $__internal_2_$__cuda_sm10x_tcgen05_guardrail_trap_unallocated_columns_being_dealloced)
$__internal_2_$__cuda_sm10x_tcgen05_guardrail_trap_unallocated_columns_being_dealloced:
[----:B------:R-:W-:Y:S05]  /*a190*/  BPT.TRAP 0x1 ;  /* 0x000000040000795c */ /* 0x000fea0000300000 */
[----:B------:R-:W-:-:S04]  /*a1a0*/  HFMA2 R3, -RZ, RZ, 0, 0 ;  /* 0x00000000ff037431 */ /* 0x000fc800000001ff */
[----:B------:R-:W-:Y:S05]  /*a1b0*/  RET.REL.NODEC R2 `(_ZN7cutlass13device_kernelINS_4gemm6kernel13GemmUniversalIN4cute5tupleIJiiiiEEENS1_10collective13CollectiveMmaINS1_35MainloopSm100TmaUmmaWarpSpecializedILi17ELi2ELi4ENS5_IJNS4_1CILi2EEENSA_ILi1EEESC_EEEEENS5_IJNSA_ILi128EEENSA_ILi64EEESG_EEENS_6half_tENS5_IJlSC_lEEESI_SJ_NS4_8TiledMMAINS4_8MMA_AtomIJNS4_26SM100_MMA_F16BF16_2x1SM_SSISI_SI_fLi128ELi64ELNS4_4UMMA5MajorE0ELSO_0ELNSN_7ScaleInE0ELSP_0EEEEEENS4_6LayoutINS5_IJSC_SC_SC_EEENS5_IJNSA_ILi0EEESU_SU_EEEEENS5_IJNS4_10UnderscoreESX_SX_EEEEENS4_18SM100_TMA_2SM_LOADENS4_14ComposedLayoutINS4_7SwizzleILi3ELi4ELi3EEENS4_18smem_ptr_flag_bitsILi16EEENSS_INS5_IJNSA_ILi8EEESG_EEENS5_IJSG_SC_EEEEEEEvNS4_8identityES10_S1A_vS1B_EENS_8epilogue10collective18CollectiveEpilogueINS1D_23Sm100TmaWarpSpecializedILi3ELi2ELi16ELb1ELb0EEEJNS5_IJSG_SG_SG_EEENS5_IJNSS_ISG_SC_EENSS_INS5_IJNSA_ILi16EEESB_EEENS5_IJSC_NSA_ILi32EEEEEEEEEEESI_SJ_SI_SJ_NS1D_6fusion15FusionCallbacksIS1H_NS1Q_13LinCombEltActINS1D_6thread7SigmoidESI_fSI_fLNS_15FloatRoundStyleE2EEES1I_S1P_JEEENS4_5SM1004TMEM4LOAD26SM100_TMEM_LOAD_32dp32b16xENS4_13SM90_TMA_LOADENS11_INS12_ILi1ELi4ELi3EEES15_NSS_INS5_IJS16_S1K_EEENS5_IJS1K_SC_EEEEEEENS4_39AutoVectorizingCopyWithAssumedAlignmentILi128EEENS4_14SM90_TMA_STOREES27_S29_S29_EEEvvEEEEvNT_6ParamsE) ;  /* 0xffffff5c02907950 */ /* 0x000fea0003c3ffff */
        .weak           $__internal_3_$__cuda_sm20_rcp_rn_f32_slowpath
        .type           $__internal_3_$__cuda_sm20_rcp_rn_f32_slowpath,@function
        .size           $__internal_3_$__cuda_sm20_rcp_rn_f32_slowpath,(.L_x_265 - $__internal_3_$__cuda_sm20_rcp_rn_f32_slowpath)
$__internal_3_$__cuda_sm20_rcp_rn_f32_slowpath:
[----:B------:R-:W-:Y:S01]  /*a1c0*/  IMAD.SHL.U32 R29, R16, 0x2, RZ ;  /* 0x00000002101d7824 */ /* 0x000fe200078e00ff */
[----:B------:R-:W-:Y:S04]  /*a1d0*/  BSSY.RECONVERGENT B0, `(.L_x_260) ;  /* 0x0000030000007945 */ /* 0x000fe80003800200 */
[----:B------:R-:W-:-:S04]  /*a1e0*/  SHF.R.U32.HI R29, RZ, 0x18, R29 ;  /* 0x00000018ff1d7819 */ /* 0x000fc8000001161d */
[----:B------:R-:W-:-:S13]  /*a1f0*/  ISETP.NE.U32.AND P0, PT, R29, RZ, PT ;  /* 0x000000ff1d00720c */ /* 0x000fda0003f05070 */
[----:B------:R-:W-:Y:S05]  /*a200*/  @P0 BRA `(.L_x_261) ;  /* 0x0000000000280947 */ /* 0x000fea0003800000 */
[----:B------:R-:W-:-:S04]  /*a210*/  SHF.L.U32 R28, R16, 0x1, RZ ;  /* 0x00000001101c7819 */ /* 0x000fc800000006ff */
[----:B------:R-:W-:-:S13]  /*a220*/  ISETP.NE.AND P0, PT, R28, RZ, PT ;  /* 0x000000ff1c00720c */ /* 0x000fda0003f05270 */
[----:B------:R-:W-:Y:S02]  /*a230*/  @P0 FFMA R29, R16, 1.84467440737095516160e+19, RZ ;  /* 0x5f800000101d0823 */ /* 0x000fe400000000ff */
[----:B------:R-:W-:Y:S08]  /*a240*/  @!P0 MUFU.RCP R16, R16 ;  /* 0x0000001000108308 */ /* 0x000ff00000001000 */
[----:B------:R-:W1:Y:S02]  /*a250*/  @P0 MUFU.RCP R28, R29 ;  /* 0x0000001d001c0308 */ /* 0x000e640000001000 */
[----:B-1----:R-:W-:-:S04]  /*a260*/  @P0 FFMA R29, R29, R28, -1 ;  /* 0xbf8000001d1d0423 */ /* 0x002fc8000000001c */
[----:B------:R-:W-:-:S04]  /*a270*/  @P0 FADD.FTZ R29, -R29, -RZ ;  /* 0x800000ff1d1d0221 */ /* 0x000fc80000010100 */
[----:B------:R-:W-:-:S04]  /*a280*/  @P0 FFMA R29, R28, R29, R28 ;  /* 0x0000001d1c1d0223 */ /* 0x000fc8000000001c */
[----:B------:R-:W-:Y:S01]  /*a290*/  @P0 FFMA R16, R29, 1.84467440737095516160e+19, RZ ;  /* 0x5f8000001d100823 */ /* 0x000fe200000000ff */
[----:B------:R-:W-:Y:S05]  /*a2a0*/  BRA `(.L_x_262) ;  /* 0x0000000000887947 */ /* 0x000fea0003800000 */
.L_x_261:
[----:B------:R-:W-:-:S04]  /*a2b0*/  IADD3 R28, PT, PT, R29, -0xfd, RZ ;  /* 0xffffff031d1c7810 */ /* 0x000fc80007ffe0ff */
[----:B------:R-:W-:-:S13]  /*a2c0*/  ISETP.GT.U32.AND P0, PT, R28, 0x1, PT ;  /* 0x000000011c00780c */ /* 0x000fda0003f04070 */
[----:B------:R-:W-:Y:S05]  /*a2d0*/  @P0 BRA `(.L_x_263) ;  /* 0x0000000000780947 */ /* 0x000fea0003800000 */
[----:B------:R-:W-:Y:S01]  /*a2e0*/  LOP3.LUT R30, R16, 0x7fffff, RZ, 0xc0, !PT ;  /* 0x007fffff101e7812 */ /* 0x000fe200078ec0ff */
[----:B------:R-:W-:-:S03]  /*a2f0*/  VIADD R29, R29, 0xffffff04 ;  /* 0xffffff041d1d7836 */ /* 0x000fc60000000000 */
[----:B------:R-:W-:-:S04]  /*a300*/  LOP3.LUT R30, R30, 0x3f800000, RZ, 0xfc, !PT ;  /* 0x3f8000001e1e7812 */ /* 0x000fc800078efcff */
[----:B------:R-:W1:Y:S02]  /*a310*/  MUFU.RCP R32, R30 ;  /* 0x0000001e00207308 */ /* 0x000e640000001000 */
[----:B-1----:R-:W-:-:S04]  /*a320*/  FFMA R30, R30, R32, -1 ;  /* 0xbf8000001e1e7423 */ /* 0x002fc80000000020 */
[----:B------:R-:W-:-:S04]  /*a330*/  FADD.FTZ R30, -R30, -RZ ;  /* 0x800000ff1e1e7221 */ /* 0x000fc80000010100 */
[CCC-:B------:R-:W-:Y:S01]  /*a340*/  FFMA.RM R33, R32.reuse, R30.reuse, R32.reuse ;  /* 0x0000001e20217223 */ /* 0x1c0fe20000004020 */
[----:B------:R-:W-:-:S05]  /*a350*/  FFMA.RP R30, R32, R30, R32 ;  /* 0x0000001e201e7223 */ /* 0x000fca0000008020 */
[C---:B------:R-:W-:Y:S01]  /*a360*/  FSETP.NEU.FTZ.AND P0, PT, R33.reuse, R30, PT ;  /* 0x0000001e2100720b */ /* 0x040fe20003f1d000 */
[----:B------:R-:W-:Y:S01]  /*a370*/  IMAD.MOV.U32 R30, RZ, RZ, 0x3 ;  /* 0x00000003ff1e7424 */ /* 0x000fe200078e00ff */
[----:B------:R-:W-:Y:S02]  /*a380*/  LOP3.LUT R33, R33, 0x7fffff, RZ, 0xc0, !PT ;  /* 0x007fffff21217812 */ /* 0x000fe400078ec0ff */
[----:B------:R-:W-:Y:S02]  /*a390*/  SEL R32, RZ, 0xffffffff, !P0 ;  /* 0xffffffffff207807 */ /* 0x000fe40004000000 */
[----:B------:R-:W-:Y:S02]  /*a3a0*/  SHF.L.U32 R30, R30, R28, RZ ;  /* 0x0000001c1e1e7219 */ /* 0x000fe400000006ff */
[----:B------:R-:W-:Y:S01]  /*a3b0*/  LOP3.LUT R33, R33, 0x800000, RZ, 0xfc, !PT ;  /* 0x0080000021217812 */ /* 0x000fe200078efcff */
[----:B------:R-:W-:-:S03]  /*a3c0*/  IMAD.MOV R32, RZ, RZ, -R32 ;  /* 0x000000ffff207224 */ /* 0x000fc600078e0a20 */
[----:B------:R-:W-:Y:S02]  /*a3d0*/  LOP3.LUT R30, R30, R33, RZ, 0xc0, !PT ;  /* 0x000000211e1e7212 */ /* 0x000fe400078ec0ff */
[-CC-:B------:R-:W-:Y:S02]  /*a3e0*/  LOP3.LUT P1, RZ, R32, R28.reuse, R33.reuse, 0xf8, !PT ;  /* 0x0000001c20ff7212 */ /* 0x180fe4000782f821 */
[----:B------:R-:W-:Y:S02]  /*a3f0*/  SHF.R.U32.HI R30, RZ, R28, R30 ;  /* 0x0000001cff1e7219 */ /* 0x000fe4000001161e */
[----:B------:R-:W-:Y:S02]  /*a400*/  SHF.R.U32.HI R29, RZ, R29, R33 ;  /* 0x0000001dff1d7219 */ /* 0x000fe40000011621 */
[C---:B------:R-:W-:Y:S02]  /*a410*/  LOP3.LUT P2, RZ, R30.reuse, 0x1, RZ, 0xc0, !PT ;  /* 0x000000011eff7812 */ /* 0x040fe4000784c0ff */
[----:B------:R-:W-:-:S04]  /*a420*/  LOP3.LUT P0, RZ, R30, 0x2, RZ, 0xc0, !PT ;  /* 0x000000021eff7812 */ /* 0x000fc8000780c0ff */
[----:B------:R-:W-:-:S04]  /*a430*/  PLOP3.LUT P0, PT, P2, P1, P0, 0xe0, 0x0 ;  /* 0x000000000000781c */ /* 0x000fc80001703c00 */
[----:B------:R-:W-:-:S05]  /*a440*/  SEL R28, RZ, 0x1, !P0 ;  /* 0x00000001ff1c7807 */ /* 0x000fca0004000000 */
[----:B------:R-:W-:-:S05]  /*a450*/  IMAD.MOV R28, RZ, RZ, -R28 ;  /* 0x000000ffff1c7224 */ /* 0x000fca00078e0a1c */
[----:B------:R-:W-:-:S13]  /*a460*/  ISETP.GE.AND P0, PT, R28, RZ, PT ;  /* 0x000000ff1c00720c */ /* 0x000fda0003f06270 */
[----:B------:R-:W-:Y:S01]  /*a470*/  @!P0 VIADD R29, R29, 0x1 ;  /* 0x000000011d1d8836 */ /* 0x000fe20000000000 */
[----:B------:R-:W-:-:S13]  /*a480*/  LOP3.LUT P0, RZ, R16, 0x7fffff, RZ, 0xc0, !PT ;  /* 0x007fffff10ff7812 */ /* 0x000fda000780c0ff */
[----:B------:R-:W-:-:S05]  /*a490*/  @!P0 IMAD.SHL.U32 R29, R29, 0x2, RZ ;  /* 0x000000021d1d8824 */ /* 0x000fca00078e00ff */
[----:B------:R-:W-:Y:S01]  /*a4a0*/  LOP3.LUT R16, R29, 0x80000000, R16, 0xf8, !PT ;  /* 0x800000001d107812 */ /* 0x000fe200078ef810 */
[----:B------:R-:W-:Y:S05]  /*a4b0*/  BRA `(.L_x_262) ;  /* 0x0000000000047947 */ /* 0x000fea0003800000 */
.L_x_263:
[----:B------:R-:W1:Y:S02]  /*a4c0*/  MUFU.RCP R16, R16 ;  /* 0x0000001000107308 */ /* 0x000e640000001000 */
.L_x_262:
[----:B------:R-:W-:Y:S05]  /*a4d0*/  BSYNC.RECONVERGENT B0 ;  /* 0x0000000000007941 */ /* 0x000fea0003800200 */
.L_x_260:
[----:B------:R-:W-:Y:S01]  /*a4e0*/  HFMA2 R29, -RZ, RZ, 0, 0 ;  /* 0x00000000ff1d7431 */ /* 0x000fe200000001ff */
[----:B------:R-:W-:-:S04]  /*a4f0*/  MOV R28, R31 ;  /* 0x0000001f001c7202 */ /* 0x000fc80000000f00 */
[----:B-1----:R-:W-:Y:S05]  /*a500*/  RET.REL.NODEC R28 `(_ZN7cutlass13device_kernelINS_4gemm6kernel13GemmUniversalIN4cute5tupleIJiiiiEEENS1_10collective13CollectiveMmaINS1_35MainloopSm100TmaUmmaWarpSpecializedILi17ELi2ELi4ENS5_IJNS4_1CILi2EEENSA_ILi1EEESC_EEEEENS5_IJNSA_ILi128EEENSA_ILi64EEESG_EEENS_6half_tENS5_IJlSC_lEEESI_SJ_NS4_8TiledMMAINS4_8MMA_AtomIJNS4_26SM100_MMA_F16BF16_2x1SM_SSISI_SI_fLi128ELi64ELNS4_4UMMA5MajorE0ELSO_0ELNSN_7ScaleInE0ELSP_0EEEEEENS4_6LayoutINS5_IJSC_SC_SC_EEENS5_IJNSA_ILi0EEESU_SU_EEEEENS5_IJNS4_10UnderscoreESX_SX_EEEEENS4_18SM100_TMA_2SM_LOADENS4_14ComposedLayoutINS4_7SwizzleILi3ELi4ELi3EEENS4_18smem_ptr_flag_bitsILi16EEENSS_INS5_IJNSA_ILi8EEESG_EEENS5_IJSG_SC_EEEEEEEvNS4_8identityES10_S1A_vS1B_EENS_8epilogue10collective18CollectiveEpilogueINS1D_23Sm100TmaWarpSpecializedILi3ELi2ELi16ELb1ELb0EEEJNS5_IJSG_SG_SG_EEENS5_IJNSS_ISG_SC_EENSS_INS5_IJNSA_ILi16EEESB_EEENS5_IJSC_NSA_ILi32EEEEEEEEEEESI_SJ_SI_SJ_NS1D_6fusion15FusionCallbacksIS1H_NS1Q_13LinCombEltActINS1D_6thread7SigmoidESI_fSI_fLNS_15FloatRoundStyleE2EEES1I_S1P_JEEENS4_5SM1004TMEM4LOAD26SM100_TMEM_LOAD_32dp32b16xENS4_13SM90_TMA_LOADENS11_INS12_ILi1ELi4ELi3EEES15_NSS_INS5_IJS16_S1K_EEENS5_IJS1K_SC_EEEEEEENS4_39AutoVectorizingCopyWithAssumedAlignmentILi128EEENS4_14SM90_TMA_STOREES27_S29_S29_EEEvvEEEEvNT_6ParamsE) ;  /* 0xffffff581cbc7950 */ /* 0x002fea0003c3ffff */
.L_x_264:
[----:B------:R-:W-:-:S00]  /*a510*/  BRA `(.L_x_264) ;  /* 0xfffffffc00fc7947 */ /* 0x000fc0000383ffff */
[----:B------:R-:W-:-:S00]  /*a520*/  NOP ;  /* 0x0000000000007918 */ /* 0x000fc00000000000 */
        /* <DEDUP_REMOVED lines=13> */
.L_x_265:


//--------------------- .nv.global.init           --------------------------
	.section	.nv.global.init,"aw",@progbits
.nv.global.init:
	.type		$str$27,@object
	.size		$str$27,($str$28 - $str$27)
$str$27:
        /*0000*/ 	.byte	0x28, 0x61, 0x64, 0x64, 0x72, 0x65, 0x73, 0x73, 0x20, 0x26, 0x20, 0x6d, 0x61, 0x73, 0x6b, 0x29
        /*0010*/ 	.byte	0x20, 0x3d, 0x3d, 0x20, 0x30, 0x00
	.type		$str$28,@object
	.size		$str$28,($str$26 - $str$28)
$str$28:
        /*0016*/ 	.byte	0x2f, 0x74, 0x6d, 0x70, 0x2f, 0x63, 0x75, 0x74, 0x6c, 0x61, 0x73, 0x73, 0x5f, 0x73, 0x77, 0x65
        /*0026*/ 	.byte	0x65, 0x70, 0x5f, 0x73, 0x72, 0x63, 0x2f, 0x69, 0x6e, 0x63, 0x6c, 0x75, 0x64, 0x65, 0x2f, 0x63
        /*0036*/ 	.byte	0x75, 0x74, 0x65, 0x2f, 0x70, 0x6f, 0x69, 0x6e, 0x74, 0x65, 0x72, 0x5f, 0x66, 0x6c, 0x61, 0x67
        /*0046*/ 	.byte	0x67, 0x65, 0x64, 0x2e, 0x68, 0x70, 0x70, 0x00
	.type		$str$26,@object
	.size		$str$26,($str$25 - $str$26)
$str$26:
        /*004e*/ 	.byte	0x2f, 0x74, 0x6d, 0x70, 0x2f, 0x63, 0x75, 0x74, 0x6c, 0x61, 0x73, 0x73, 0x5f, 0x73, 0x77, 0x65
        /*005e*/ 	.byte	0x65, 0x70, 0x5f, 0x73, 0x72, 0x63, 0x2f, 0x69, 0x6e, 0x63, 0x6c, 0x75, 0x64, 0x65, 0x2f, 0x63
        /*006e*/ 	.byte	0x75, 0x74, 0x65, 0x2f, 0x61, 0x74, 0x6f, 0x6d, 0x2f, 0x63, 0x6f, 0x70, 0x79, 0x5f, 0x74, 0x72
        /*007e*/ 	.byte	0x61, 0x69, 0x74, 0x73, 0x5f, 0x73, 0x6d, 0x31, 0x30, 0x30, 0x2e, 0x68, 0x70, 0x70, 0x00
	.type		$str$25,@object
	.size		$str$25,(__unnamed_1 - $str$25)
$str$25:
        /*008d*/ 	.byte	0x28, 0x28, 0x75, 0x69, 0x6e, 0x74, 0x33, 0x32, 0x5f, 0x74, 0x28, 0x74, 0x68, 0x72, 0x65, 0x61
        /*009d*/ 	.byte	0x64, 0x49, 0x64, 0x78, 0x2e, 0x78, 0x29, 0x20, 0x2f, 0x20, 0x33, 0x32, 0x29, 0x20, 0x25, 0x20
        /*00ad*/ 	.byte	0x34, 0x29, 0x20, 0x3d, 0x3d, 0x20, 0x28, 0x28, 0x28, 0x74, 0x6d, 0x65, 0x6d, 0x5f, 0x61, 0x64
        /*00bd*/ 	.byte	0x64, 0x72, 0x20, 0x3e, 0x3e, 0x20, 0x31, 0x36, 0x29, 0x20, 0x2f, 0x20, 0x33, 0x32, 0x29, 0x20
        /*00cd*/ 	.byte	0x25, 0x20, 0x34, 0x29, 0x00
	.type		__unnamed_1,@object
	.size		__unnamed_1,(__unnamed_2 - __unnamed_1)
__unnamed_1:
        /*00d2*/ 	.byte	0x61, 0x75, 0x74, 0x6f, 0x20, 0x63, 0x75, 0x74, 0x65, 0x3a, 0x3a, 0x61, 0x73, 0x5f, 0x70, 0x6f
        /* <DEDUP_REMOVED lines=24> */
        /*0262*/ 	.byte	0x34, 0x38, 0x3e, 0x3e, 0x3e, 0x3e, 0x5d, 0x00
	.type		__unnamed_2,@object
	.size		__unnamed_2,(.L_2 - __unnamed_2)
__unnamed_2:
        /* <DEDUP_REMOVED lines=40> */
        /*04ea*/ 	.byte	0x3a, 0x3a, 0x43, 0x3c, 0x30, 0x3e, 0x3e, 0x3e, 0x3e, 0x5d, 0x00
.L_2:


//--------------------- .nv.shared._ZN7cutlass13device_kernelINS_4gemm6kernel13GemmUniversalIN4cute5tupleIJiiiiEEENS1_10collective13CollectiveMmaINS1_35MainloopSm100TmaUmmaWarpSpecializedILi17ELi2ELi4ENS5_IJNS4_1CILi2EEENSA_ILi1EEESC_EEEEENS5_IJNSA_ILi128EEENSA_ILi64EEESG_EEENS_6half_tENS5_IJlSC_lEEESI_SJ_NS4_8TiledMMAINS4_8MMA_AtomIJNS4_26SM100_MMA_F16BF16_2x1SM_SSISI_SI_fLi128ELi64ELNS4_4UMMA5MajorE0ELSO_0ELNSN_7ScaleInE0ELSP_0EEEEEENS4_6LayoutINS5_IJSC_SC_SC_EEENS5_IJNSA_ILi0EEESU_SU_EEEEENS5_IJNS4_10UnderscoreESX_SX_EEEEENS4_18SM100_TMA_2SM_LOADENS4_14ComposedLayoutINS4_7SwizzleILi3ELi4ELi3EEENS4_18smem_ptr_flag_bitsILi16EEENSS_INS5_IJNSA_ILi8EEESG_EEENS5_IJSG_SC_EEEEEEEvNS4_8identityES10_S1A_vS1B_EENS_8epilogue10collective18CollectiveEpilogueINS1D_23Sm100TmaWarpSpecializedILi3ELi2ELi16ELb1ELb0EEEJNS5_IJSG_SG_SG_EEENS5_IJNSS_ISG_SC_EENSS_INS5_IJNSA_ILi16EEESB_EEENS5_IJSC_NSA_ILi32EEEEEEEEEEESI_SJ_SI_SJ_NS1D_6fusion15FusionCallbacksIS1H_NS1Q_13LinCombEltActINS1D_6thread7SigmoidESI_fSI_fLNS_15FloatRoundStyleE2EEES1I_S1P_JEEENS4_5SM1004TMEM4LOAD26SM100_TMEM_LOAD_32dp32b16xENS4_13SM90_TMA_LOADENS11_INS12_ILi1ELi4ELi3EEES15_NSS_INS5_IJS16_S1K_EEENS5_IJS1K_SC_EEEEEEENS4_39AutoVectorizingCopyWithAssumedAlignmentILi128EEENS4_14SM90_TMA_STOREES27_S29_S29_EEEvvEEEEvNT_6ParamsE --------------------------
	.section	.nv.shared._ZN7cutlass13device_kernelINS_4gemm6kernel13GemmUniversalIN4cute5tupleIJiiiiEEENS1_10collective13CollectiveMmaINS1_35MainloopSm100TmaUmmaWarpSpecializedILi17ELi2ELi4ENS5_IJNS4_1CILi2EEENSA_ILi1EEESC_EEEEENS5_IJNSA_ILi128EEENSA_ILi64EEESG_EEENS_6half_tENS5_IJlSC_lEEESI_SJ_NS4_8TiledMMAINS4_8MMA_AtomIJNS4_26SM100_MMA_F16BF16_2x1SM_SSISI_SI_fLi128ELi64ELNS4_4UMMA5MajorE0ELSO_0ELNSN_7ScaleInE0ELSP_0EEEEEENS4_6LayoutINS5_IJSC_SC_SC_EEENS5_IJNSA_ILi0EEESU_SU_EEEEENS5_IJNS4_10UnderscoreESX_SX_EEEEENS4_18SM100_TMA_2SM_LOADENS4_14ComposedLayoutINS4_7SwizzleILi3ELi4ELi3EEENS4_18smem_ptr_flag_bitsILi16EEENSS_INS5_IJNSA_ILi8EEESG_EEENS5_IJSG_SC_EEEEEEEvNS4_8identityES10_S1A_vS1B_EENS_8epilogue10collective18CollectiveEpilogueINS1D_23Sm100TmaWarpSpecializedILi3ELi2ELi16ELb1ELb0EEEJNS5_IJSG_SG_SG_EEENS5_IJNSS_ISG_SC_EENSS_INS5_IJNSA_ILi16EEESB_EEENS5_IJSC_NSA_ILi32EEEEEEEEEEESI_SJ_SI_SJ_NS1D_6fusion15FusionCallbacksIS1H_NS1Q_13LinCombEltActINS1D_6thread7SigmoidESI_fSI_fLNS_15FloatRoundStyleE2EEES1I_S1P_JEEENS4_5SM1004TMEM4LOAD26SM100_TMEM_LOAD_32dp32b16xENS4_13SM90_TMA_LOADENS11_INS12_ILi1ELi4ELi3EEES15_NSS_INS5_IJS16_S1K_EEENS5_IJS1K_SC_EEEEEEENS4_39AutoVectorizingCopyWithAssumedAlignmentILi128EEENS4_14SM90_TMA_STOREES27_S29_S29_EEEvvEEEEvNT_6ParamsE,"aw",@nobits
	.sectionflags	@""
	.align	16
	.zero		1024


//--------------------- .nv.shared.reserved.0     --------------------------
	.section	.nv.shared.reserved.0,"aw",@nobits
	.weak		__nv_reservedSMEM_offset_0_alias
	.size		__nv_reservedSMEM_offset_0_alias, 0, 64
	.other		__nv_reservedSMEM_offset_0_alias,@"STO_CUDA_RESERVED_SHARED STV_DEFAULT"
__nv_reservedSMEM_offset_0_alias:
	.zero		0
.nv.shared.reserved.0:
	.zero		64
	.weak		__nv_reservedSMEM_tcgen05_partition
	.type		__nv_reservedSMEM_tcgen05_partition,@object
	.size		__nv_reservedSMEM_tcgen05_partition,(.L_0 - __nv_reservedSMEM_tcgen05_partition)
__nv_reservedSMEM_tcgen05_partition:
	.zero		32
.L_0:


//--------------------- .nv.global                --------------------------
	.section	.nv.global,"aw",@nobits
.nv.global:
	.type		_ZN39_INTERNAL_971b13dc_4_k_cu_6403b0ab_29744cute1_E,@object
	.size		_ZN39_INTERNAL_971b13dc_4_k_cu_6403b0ab_29744cute1_E,(_ZN39_INTERNAL_971b13dc_4_k_cu_6403b0ab_29744cuda3std3__45__cpo6cbeginE - _ZN39_INTERNAL_971b13dc_4_k_cu_6403b0ab_29744cute1_E)
_ZN39_INTERNAL_971b13dc_4_k_cu_6403b0ab_29744cute1_E:
	.zero		1
	.type		_ZN39_INTERNAL_971b13dc_4_k_cu_6403b0ab_29744cuda3std3__45__cpo6cbeginE,@object
	.size		_ZN39_INTERNAL_971b13dc_4_k_cu_6403b0ab_29744cuda3std3__45__cpo6cbeginE,(_ZN39_INTERNAL_971b13dc_4_k_cu_6403b0ab_29744cuda3std3__48in_placeE - _ZN39_INTERNAL_971b13dc_4_k_cu_6403b0ab_29744cuda3std3__45__cpo6cbeginE)
_ZN39_INTERNAL_971b13dc_4_k_cu_6403b0ab_29744cuda3std3__45__cpo6cbeginE:
	.zero		1
	.type		_ZN39_INTERNAL_971b13dc_4_k_cu_6403b0ab_29744cuda3std3__48in_placeE,@object
	.size		_ZN39_INTERNAL_971b13dc_4_k_cu_6403b0ab_29744cuda3std3__48in_placeE,(_ZN39_INTERNAL_971b13dc_4_k_cu_6403b0ab_29744cuda3std6ranges3__45__cpo9iter_moveE - _ZN39_INTERNAL_971b13dc_4_k_cu_6403b0ab_29744cuda3std3__48in_placeE)
_ZN39_INTERNAL_971b13dc_4_k_cu_6403b0ab_29744cuda3std3__48in_placeE:
	.zero		1
	.type		_ZN39_INTERNAL_971b13dc_4_k_cu_6403b0ab_29744cuda3std6ranges3__45__cpo9iter_moveE,@object
	.size		_ZN39_INTERNAL_971b13dc_4_k_cu_6403b0ab_29744cuda3std6ranges3__45__cpo9iter_moveE,(_ZN39_INTERNAL_971b13dc_4_k_cu_6403b0ab_29744cuda3std3__45__cpo5beginE - _ZN39_INTERNAL_971b13dc_4_k_cu_6403b0ab_29744cuda3std6ranges3__45__cpo9iter_moveE)
_ZN39_INTERNAL_971b13dc_4_k_cu_6403b0ab_29744cuda3std6ranges3__45__cpo9iter_moveE:
	.zero		1
	.type		_ZN39_INTERNAL_971b13dc_4_k_cu_6403b0ab_29744cuda3std3__45__cpo5beginE,@object
	.size		_ZN39_INTERNAL_971b13dc_4_k_cu_6403b0ab_29744cuda3std3__45__cpo5beginE,(_ZN39_INTERNAL_971b13dc_4_k_cu_6403b0ab_29744cuda3std3__441_GLOBAL__N__971b13dc_4_k_cu_6403b0ab_29746ignoreE - _ZN39_INTERNAL_971b13dc_4_k_cu_6403b0ab_29744cuda3std3__45__cpo5beginE)
_ZN39_INTERNAL_971b13dc_4_k_cu_6403b0ab_29744cuda3std3__45__cpo5beginE:
	.zero		1
	.type		_ZN39_INTERNAL_971b13dc_4_k_cu_6403b0ab_29744cuda3std3__441_GLOBAL__N__971b13dc_4_k_cu_6403b0ab_29746ignoreE,@object
	.size		_ZN39_INTERNAL_971b13dc_4_k_cu_6403b0ab_29744cuda3std3__441_GLOBAL__N__971b13dc_4_k_cu_6403b0ab_29746ignoreE,(_ZN39_INTERNAL_971b13dc_4_k_cu_6403b0ab_29744cute7productE - _ZN39_INTERNAL_971b13dc_4_k_cu_6403b0ab_29744cuda3std3__441_GLOBAL__N__971b13dc_4_k_cu_6403b0ab_29746ignoreE)
_ZN39_INTERNAL_971b13dc_4_k_cu_6403b0ab_29744cuda3std3__441_GLOBAL__N__971b13dc_4_k_cu_6403b0ab_29746ignoreE:
	.zero		1
	.type		_ZN39_INTERNAL_971b13dc_4_k_cu_6403b0ab_29744cute7productE,@object
	.size		_ZN39_INTERNAL_971b13dc_4_k_cu_6403b0ab_29744cute7productE,(_ZN39_INTERNAL_971b13dc_4_k_cu_6403b0ab_29744cuda3std3__45__cpo3endE - _ZN39_INTERNAL_971b13dc_4_k_cu_6403b0ab_29744cute7productE)
_ZN39_INTERNAL_971b13dc_4_k_cu_6403b0ab_29744cute7productE:
	.zero		1
	.type		_ZN39_INTERNAL_971b13dc_4_k_cu_6403b0ab_29744cuda3std3__45__cpo3endE,@object
	.size		_ZN39_INTERNAL_971b13dc_4_k_cu_6403b0ab_29744cuda3std3__45__cpo3endE,(_ZN39_INTERNAL_971b13dc_4_k_cu_6403b0ab_29744cuda3std3__419piecewise_constructE - _ZN39_INTERNAL_971b13dc_4_k_cu_6403b0ab_29744cuda3std3__45__cpo3endE)
_ZN39_INTERNAL_971b13dc_4_k_cu_6403b0ab_29744cuda3std3__45__cpo3endE:
	.zero		1
	.type		_ZN39_INTERNAL_971b13dc_4_k_cu_6403b0ab_29744cuda3std3__419piecewise_constructE,@object
	.size		_ZN39_INTERNAL_971b13dc_4_k_cu_6403b0ab_29744cuda3std3__419piecewise_constructE,(_ZN39_INTERNAL_971b13dc_4_k_cu_6403b0ab_29744cuda3std3__45__cpo4cendE - _ZN39_INTERNAL_971b13dc_4_k_cu_6403b0ab_29744cuda3std3__419piecewise_constructE)
_ZN39_INTERNAL_971b13dc_4_k_cu_6403b0ab_29744cuda3std3__419piecewise_constructE:
	.zero		1
	.type		_ZN39_INTERNAL_971b13dc_4_k_cu_6403b0ab_29744cuda3std3__45__cpo4cendE,@object
	.size		_ZN39_INTERNAL_971b13dc_4_k_cu_6403b0ab_29744cuda3std3__45__cpo4cendE,(_ZN39_INTERNAL_971b13dc_4_k_cu_6403b0ab_29744cuda3std6ranges3__45__cpo4swapE - _ZN39_INTERNAL_971b13dc_4_k_cu_6403b0ab_29744cuda3std3__45__cpo4cendE)
_ZN39_INTERNAL_971b13dc_4_k_cu_6403b0ab_29744cuda3std3__45__cpo4cendE:
	.zero		1
	.type		_ZN39_INTERNAL_971b13dc_4_k_cu_6403b0ab_29744cuda3std6ranges3__45__cpo4swapE,@object
	.size		_ZN39_INTERNAL_971b13dc_4_k_cu_6403b0ab_29744cuda3std6ranges3__45__cpo4swapE,(.L_10 - _ZN39_INTERNAL_971b13dc_4_k_cu_6403b0ab_29744cuda3std6ranges3__45__cpo4swapE)
_ZN39_INTERNAL_971b13dc_4_k_cu_6403b0ab_29744cuda3std6ranges3__45__cpo4swapE:
	.zero		1
.L_10:


//--------------------- .nv.constant0._ZN7cutlass13device_kernelINS_4gemm6kernel13GemmUniversalIN4cute5tupleIJiiiiEEENS1_10collective13CollectiveMmaINS1_35MainloopSm100TmaUmmaWarpSpecializedILi17ELi2ELi4ENS5_IJNS4_1CILi2EEENSA_ILi1EEESC_EEEEENS5_IJNSA_ILi128EEENSA_ILi64EEESG_EEENS_6half_tENS5_IJlSC_lEEESI_SJ_NS4_8TiledMMAINS4_8MMA_AtomIJNS4_26SM100_MMA_F16BF16_2x1SM_SSISI_SI_fLi128ELi64ELNS4_4UMMA5MajorE0ELSO_0ELNSN_7ScaleInE0ELSP_0EEEEEENS4_6LayoutINS5_IJSC_SC_SC_EEENS5_IJNSA_ILi0EEESU_SU_EEEEENS5_IJNS4_10UnderscoreESX_SX_EEEEENS4_18SM100_TMA_2SM_LOADENS4_14ComposedLayoutINS4_7SwizzleILi3ELi4ELi3EEENS4_18smem_ptr_flag_bitsILi16EEENSS_INS5_IJNSA_ILi8EEESG_EEENS5_IJSG_SC_EEEEEEEvNS4_8identityES10_S1A_vS1B_EENS_8epilogue10collective18CollectiveEpilogueINS1D_23Sm100TmaWarpSpecializedILi3ELi2ELi16ELb1ELb0EEEJNS5_IJSG_SG_SG_EEENS5_IJNSS_ISG_SC_EENSS_INS5_IJNSA_ILi16EEESB_EEENS5_IJSC_NSA_ILi32EEEEEEEEEEESI_SJ_SI_SJ_NS1D_6fusion15FusionCallbacksIS1H_NS1Q_13LinCombEltActINS1D_6thread7SigmoidESI_fSI_fLNS_15FloatRoundStyleE2EEES1I_S1P_JEEENS4_5SM1004TMEM4LOAD26SM100_TMEM_LOAD_32dp32b16xENS4_13SM90_TMA_LOADENS11_INS12_ILi1ELi4ELi3EEES15_NSS_INS5_IJS16_S1K_EEENS5_IJS1K_SC_EEEEEEENS4_39AutoVectorizingCopyWithAssumedAlignmentILi128EEENS4_14SM90_TMA_STOREES27_S29_S29_EEEvvEEEEvNT_6ParamsE --------------------------
	.section	.nv.constant0._ZN7cutlass13device_kernelINS_4gemm6kernel13GemmUniversalIN4cute5tupleIJiiiiEEENS1_10collective13CollectiveMmaINS1_35MainloopSm100TmaUmmaWarpSpecializedILi17ELi2ELi4ENS5_IJNS4_1CILi2EEENSA_ILi1EEESC_EEEEENS5_IJNSA_ILi128EEENSA_ILi64EEESG_EEENS_6half_tENS5_IJlSC_lEEESI_SJ_NS4_8TiledMMAINS4_8MMA_AtomIJNS4_26SM100_MMA_F16BF16_2x1SM_SSISI_SI_fLi128ELi64ELNS4_4UMMA5MajorE0ELSO_0ELNSN_7ScaleInE0ELSP_0EEEEEENS4_6LayoutINS5_IJSC_SC_SC_EEENS5_IJNSA_ILi0EEESU_SU_EEEEENS5_IJNS4_10UnderscoreESX_SX_EEEEENS4_18SM100_TMA_2SM_LOADENS4_14ComposedLayoutINS4_7SwizzleILi3ELi4ELi3EEENS4_18smem_ptr_flag_bitsILi16EEENSS_INS5_IJNSA_ILi8EEESG_EEENS5_IJSG_SC_EEEEEEEvNS4_8identityES10_S1A_vS1B_EENS_8epilogue10collective18CollectiveEpilogueINS1D_23Sm100TmaWarpSpecializedILi3ELi2ELi16ELb1ELb0EEEJNS5_IJSG_SG_SG_EEENS5_IJNSS_ISG_SC_EENSS_INS5_IJNSA_ILi16EEESB_EEENS5_IJSC_NSA_ILi32EEEEEEEEEEESI_SJ_SI_SJ_NS1D_6fusion15FusionCallbacksIS1H_NS1Q_13LinCombEltActINS1D_6thread7SigmoidESI_fSI_fLNS_15FloatRoundStyleE2EEES1I_S1P_JEEENS4_5SM1004TMEM4LOAD26SM100_TMEM_LOAD_32dp32b16xENS4_13SM90_TMA_LOADENS11_INS12_ILi1ELi4ELi3EEES15_NSS_INS5_IJS16_S1K_EEENS5_IJS1K_SC_EEEEEEENS4_39AutoVectorizingCopyWithAssumedAlignmentILi128EEENS4_14SM90_TMA_STOREES27_S29_S29_EEEvvEEEEvNT_6ParamsE,"a",@progbits
	.sectionflags	@""
	.align	4
.nv.constant0._ZN7cutlass13device_kernelINS_4gemm6kernel13GemmUniversalIN4cute5tupleIJiiiiEEENS1_10collective13CollectiveMmaINS1_35MainloopSm100TmaUmmaWarpSpecializedILi17ELi2ELi4ENS5_IJNS4_1CILi2EEENSA_ILi1EEESC_EEEEENS5_IJNSA_ILi128EEENSA_ILi64EEESG_EEENS_6half_tENS5_IJlSC_lEEESI_SJ_NS4_8TiledMMAINS4_8MMA_AtomIJNS4_26SM100_MMA_F16BF16_2x1SM_SSISI_SI_fLi128ELi64ELNS4_4UMMA5MajorE0ELSO_0ELNSN_7ScaleInE0ELSP_0EEEEEENS4_6LayoutINS5_IJSC_SC_SC_EEENS5_IJNSA_ILi0EEESU_SU_EEEEENS5_IJNS4_10UnderscoreESX_SX_EEEEENS4_18SM100_TMA_2SM_LOADENS4_14ComposedLayoutINS4_7SwizzleILi3ELi4ELi3EEENS4_18smem_ptr_flag_bitsILi16EEENSS_INS5_IJNSA_ILi8EEESG_EEENS5_IJSG_SC_EEEEEEEvNS4_8identityES10_S1A_vS1B_EENS_8epilogue10collective18CollectiveEpilogueINS1D_23Sm100TmaWarpSpecializedILi3ELi2ELi16ELb1ELb0EEEJNS5_IJSG_SG_SG_EEENS5_IJNSS_ISG_SC_EENSS_INS5_IJNSA_ILi16EEESB_EEENS5_IJSC_NSA_ILi32EEEEEEEEEEESI_SJ_SI_SJ_NS1D_6fusion15FusionCallbacksIS1H_NS1Q_13LinCombEltActINS1D_6thread7SigmoidESI_fSI_fLNS_15FloatRoundStyleE2EEES1I_S1P_JEEENS4_5SM1004TMEM4LOAD26SM100_TMEM_LOAD_32dp32b16xENS4_13SM90_TMA_LOADENS11_INS12_ILi1ELi4ELi3EEES15_NSS_INS5_IJS16_S1K_EEENS5_IJS1K_SC_EEEEEEENS4_39AutoVectorizingCopyWithAssumedAlignmentILi128EEENS4_14SM90_TMA_STOREES27_S29_S29_EEEvvEEEEvNT_6ParamsE:
	.zero		2944


//--------------------- SYMBOLS --------------------------

	.type		.nv.reservedSmem.offset0,@object
	.size		.nv.reservedSmem.offset0,0x4
	.type		.nv.reservedSmem.cap,@object
	.size		.nv.reservedSmem.cap,0x4
	.type		__assertfail,@function
